//
// Generated by NVIDIA NVVM Compiler
//
// Compiler Build ID: CL-36424714
// Cuda compilation tools, release 13.0, V13.0.88
// Based on NVVM 20.0.0
//

.version 9.0
.target sm_100
.address_size 64

	// .globl	_Z13matmul_threadPKfS0_Pfi
// _ZZ13matmul_sharedPKfS0_PfiE6tile_A has been demoted
// _ZZ13matmul_sharedPKfS0_PfiE6tile_B has been demoted
// _ZZ23matmul_coalesced_sharedPKfS0_PfiE6tile_A has been demoted
// _ZZ23matmul_coalesced_sharedPKfS0_PfiE6tile_B has been demoted

.visible .entry _Z13matmul_threadPKfS0_Pfi(
	.param .u64 .ptr .align 1 _Z13matmul_threadPKfS0_Pfi_param_0,
	.param .u64 .ptr .align 1 _Z13matmul_threadPKfS0_Pfi_param_1,
	.param .u64 .ptr .align 1 _Z13matmul_threadPKfS0_Pfi_param_2,
	.param .u32 _Z13matmul_threadPKfS0_Pfi_param_3
)
{
	.reg .pred 	%p<10>;
	.reg .b32 	%r<40>;
	.reg .b32 	%f<67>;
	.reg .b64 	%rd<67>;

	ld.param.u64 	%rd14, [_Z13matmul_threadPKfS0_Pfi_param_0];
	ld.param.u64 	%rd15, [_Z13matmul_threadPKfS0_Pfi_param_1];
	ld.param.u32 	%r18, [_Z13matmul_threadPKfS0_Pfi_param_3];
	cvta.to.global.u64 	%rd1, %rd15;
	cvta.to.global.u64 	%rd2, %rd14;
	mov.u32 	%r19, %ctaid.y;
	mov.u32 	%r20, %ntid.y;
	mov.u32 	%r21, %tid.y;
	mad.lo.s32 	%r1, %r19, %r20, %r21;
	mov.u32 	%r22, %ctaid.x;
	mov.u32 	%r23, %ntid.x;
	mov.u32 	%r24, %tid.x;
	mad.lo.s32 	%r2, %r22, %r23, %r24;
	max.s32 	%r25, %r1, %r2;
	setp.ge.s32 	%p1, %r25, %r18;
	@%p1 bra 	$L__BB0_13;
	mul.lo.s32 	%r3, %r18, %r1;
	and.b32  	%r4, %r18, 7;
	setp.lt.u32 	%p2, %r18, 8;
	mov.f32 	%f66, 0f00000000;
	mov.b32 	%r38, 0;
	@%p2 bra 	$L__BB0_4;
	and.b32  	%r38, %r18, 2147483640;
	neg.s32 	%r36, %r38;
	mul.wide.s32 	%rd16, %r18, 4;
	add.s64 	%rd3, %rd1, %rd16;
	shl.b32 	%r7, %r18, 3;
	mul.wide.s32 	%rd17, %r18, 8;
	add.s64 	%rd4, %rd1, %rd17;
	mul.wide.s32 	%rd18, %r18, 12;
	add.s64 	%rd5, %rd1, %rd18;
	mul.wide.s32 	%rd19, %r18, 16;
	add.s64 	%rd6, %rd1, %rd19;
	mul.wide.s32 	%rd20, %r18, 20;
	add.s64 	%rd7, %rd1, %rd20;
	mul.wide.s32 	%rd21, %r18, 24;
	add.s64 	%rd8, %rd1, %rd21;
	mul.wide.s32 	%rd22, %r18, 28;
	add.s64 	%rd9, %rd1, %rd22;
	mul.wide.u32 	%rd23, %r3, 4;
	add.s64 	%rd24, %rd23, %rd2;
	add.s64 	%rd66, %rd24, 16;
	mov.f32 	%f66, 0f00000000;
	mov.u32 	%r35, %r2;
$L__BB0_3:
	.pragma "nounroll";
	mul.wide.s32 	%rd25, %r35, 4;
	add.s64 	%rd26, %rd3, %rd25;
	add.s64 	%rd27, %rd4, %rd25;
	add.s64 	%rd28, %rd5, %rd25;
	add.s64 	%rd29, %rd6, %rd25;
	add.s64 	%rd30, %rd7, %rd25;
	add.s64 	%rd31, %rd8, %rd25;
	add.s64 	%rd32, %rd9, %rd25;
	add.s64 	%rd33, %rd1, %rd25;
	ld.global.f32 	%f16, [%rd66+-16];
	ld.global.f32 	%f17, [%rd33];
	fma.rn.f32 	%f18, %f16, %f17, %f66;
	ld.global.f32 	%f19, [%rd66+-12];
	ld.global.f32 	%f20, [%rd26];
	fma.rn.f32 	%f21, %f19, %f20, %f18;
	ld.global.f32 	%f22, [%rd66+-8];
	ld.global.f32 	%f23, [%rd27];
	fma.rn.f32 	%f24, %f22, %f23, %f21;
	ld.global.f32 	%f25, [%rd66+-4];
	ld.global.f32 	%f26, [%rd28];
	fma.rn.f32 	%f27, %f25, %f26, %f24;
	ld.global.f32 	%f28, [%rd66];
	ld.global.f32 	%f29, [%rd29];
	fma.rn.f32 	%f30, %f28, %f29, %f27;
	ld.global.f32 	%f31, [%rd66+4];
	ld.global.f32 	%f32, [%rd30];
	fma.rn.f32 	%f33, %f31, %f32, %f30;
	ld.global.f32 	%f34, [%rd66+8];
	ld.global.f32 	%f35, [%rd31];
	fma.rn.f32 	%f36, %f34, %f35, %f33;
	ld.global.f32 	%f37, [%rd66+12];
	ld.global.f32 	%f38, [%rd32];
	fma.rn.f32 	%f66, %f37, %f38, %f36;
	add.s32 	%r36, %r36, 8;
	add.s32 	%r35, %r35, %r7;
	add.s64 	%rd66, %rd66, 32;
	setp.ne.s32 	%p3, %r36, 0;
	@%p3 bra 	$L__BB0_3;
$L__BB0_4:
	setp.eq.s32 	%p4, %r4, 0;
	@%p4 bra 	$L__BB0_12;
	and.b32  	%r13, %r18, 3;
	setp.lt.u32 	%p5, %r4, 4;
	@%p5 bra 	$L__BB0_7;
	add.s32 	%r27, %r38, %r3;
	mul.wide.u32 	%rd34, %r27, 4;
	add.s64 	%rd35, %rd2, %rd34;
	ld.global.f32 	%f40, [%rd35];
	mad.lo.s32 	%r28, %r38, %r18, %r2;
	mul.wide.s32 	%rd36, %r28, 4;
	add.s64 	%rd37, %rd1, %rd36;
	ld.global.f32 	%f41, [%rd37];
	fma.rn.f32 	%f42, %f40, %f41, %f66;
	cvt.u64.u32 	%rd38, %r3;
	cvt.u64.u32 	%rd39, %r38;
	add.s64 	%rd40, %rd39, %rd38;
	shl.b64 	%rd41, %rd40, 2;
	add.s64 	%rd42, %rd2, %rd41;
	ld.global.f32 	%f43, [%rd42+4];
	mul.wide.s32 	%rd43, %r18, 4;
	add.s64 	%rd44, %rd37, %rd43;
	ld.global.f32 	%f44, [%rd44];
	fma.rn.f32 	%f45, %f43, %f44, %f42;
	ld.global.f32 	%f46, [%rd42+8];
	add.s64 	%rd45, %rd44, %rd43;
	ld.global.f32 	%f47, [%rd45];
	fma.rn.f32 	%f48, %f46, %f47, %f45;
	ld.global.f32 	%f49, [%rd42+12];
	add.s64 	%rd46, %rd45, %rd43;
	ld.global.f32 	%f50, [%rd46];
	fma.rn.f32 	%f66, %f49, %f50, %f48;
	add.s32 	%r38, %r38, 4;
$L__BB0_7:
	setp.eq.s32 	%p6, %r13, 0;
	@%p6 bra 	$L__BB0_12;
	setp.eq.s32 	%p7, %r13, 1;
	@%p7 bra 	$L__BB0_10;
	add.s32 	%r29, %r38, %r3;
	mul.wide.u32 	%rd47, %r29, 4;
	add.s64 	%rd48, %rd2, %rd47;
	ld.global.f32 	%f52, [%rd48];
	mad.lo.s32 	%r30, %r38, %r18, %r2;
	mul.wide.s32 	%rd49, %r30, 4;
	add.s64 	%rd50, %rd1, %rd49;
	ld.global.f32 	%f53, [%rd50];
	fma.rn.f32 	%f54, %f52, %f53, %f66;
	cvt.u64.u32 	%rd51, %r3;
	cvt.u64.u32 	%rd52, %r38;
	add.s64 	%rd53, %rd52, %rd51;
	shl.b64 	%rd54, %rd53, 2;
	add.s64 	%rd55, %rd2, %rd54;
	ld.global.f32 	%f55, [%rd55+4];
	mul.wide.s32 	%rd56, %r18, 4;
	add.s64 	%rd57, %rd50, %rd56;
	ld.global.f32 	%f56, [%rd57];
	fma.rn.f32 	%f66, %f55, %f56, %f54;
	add.s32 	%r38, %r38, 2;
$L__BB0_10:
	and.b32  	%r31, %r18, 1;
	setp.eq.b32 	%p8, %r31, 1;
	not.pred 	%p9, %p8;
	@%p9 bra 	$L__BB0_12;
	add.s32 	%r32, %r38, %r3;
	mul.wide.u32 	%rd58, %r32, 4;
	add.s64 	%rd59, %rd2, %rd58;
	ld.global.f32 	%f57, [%rd59];
	mad.lo.s32 	%r33, %r38, %r18, %r2;
	mul.wide.s32 	%rd60, %r33, 4;
	add.s64 	%rd61, %rd1, %rd60;
	ld.global.f32 	%f58, [%rd61];
	fma.rn.f32 	%f66, %f57, %f58, %f66;
$L__BB0_12:
	ld.param.u64 	%rd65, [_Z13matmul_threadPKfS0_Pfi_param_2];
	add.s32 	%r34, %r3, %r2;
	cvta.to.global.u64 	%rd62, %rd65;
	mul.wide.s32 	%rd63, %r34, 4;
	add.s64 	%rd64, %rd62, %rd63;
	st.global.f32 	[%rd64], %f66;
$L__BB0_13:
	ret;

}
	// .globl	_Z13matmul_sharedPKfS0_Pfi
.visible .entry _Z13matmul_sharedPKfS0_Pfi(
	.param .u64 .ptr .align 1 _Z13matmul_sharedPKfS0_Pfi_param_0,
	.param .u64 .ptr .align 1 _Z13matmul_sharedPKfS0_Pfi_param_1,
	.param .u64 .ptr .align 1 _Z13matmul_sharedPKfS0_Pfi_param_2,
	.param .u32 _Z13matmul_sharedPKfS0_Pfi_param_3
)
{
	.reg .pred 	%p<8>;
	.reg .b32 	%r<43>;
	.reg .b32 	%f<63>;
	.reg .b64 	%rd<13>;
	// demoted variable
	.shared .align 4 .b8 _ZZ13matmul_sharedPKfS0_PfiE6tile_A[1024];
	// demoted variable
	.shared .align 4 .b8 _ZZ13matmul_sharedPKfS0_PfiE6tile_B[1024];
	ld.param.u64 	%rd3, [_Z13matmul_sharedPKfS0_Pfi_param_0];
	ld.param.u64 	%rd4, [_Z13matmul_sharedPKfS0_Pfi_param_1];
	ld.param.u64 	%rd5, [_Z13matmul_sharedPKfS0_Pfi_param_2];
	ld.param.u32 	%r24, [_Z13matmul_sharedPKfS0_Pfi_param_3];
	mov.u32 	%r25, %ctaid.y;
	shl.b32 	%r26, %r25, 4;
	mov.u32 	%r40, %tid.y;
	add.s32 	%r2, %r26, %r40;
	mov.u32 	%r27, %ctaid.x;
	shl.b32 	%r3, %r27, 4;
	mov.u32 	%r38, %tid.x;
	add.s32 	%r5, %r3, %r38;
	setp.lt.s32 	%p1, %r24, 1;
	mov.f32 	%f62, 0f00000000;
	@%p1 bra 	$L__BB1_7;
	add.s32 	%r28, %r24, 15;
	shr.u32 	%r29, %r28, 4;
	shl.b32 	%r30, %r40, 6;
	mov.u32 	%r31, _ZZ13matmul_sharedPKfS0_PfiE6tile_A;
	add.s32 	%r6, %r31, %r30;
	shl.b32 	%r32, %r38, 2;
	add.s32 	%r7, %r6, %r32;
	mov.u32 	%r33, _ZZ13matmul_sharedPKfS0_PfiE6tile_B;
	add.s32 	%r9, %r33, %r32;
	add.s32 	%r8, %r9, %r30;
	neg.s32 	%r42, %r29;
	mad.lo.s32 	%r34, %r40, %r24, %r38;
	add.s32 	%r41, %r34, %r3;
	shl.b32 	%r12, %r24, 4;
	mad.lo.s32 	%r39, %r24, %r2, %r38;
	cvta.to.global.u64 	%rd1, %rd3;
	cvta.to.global.u64 	%rd2, %rd4;
	mov.f32 	%f62, 0f00000000;
$L__BB1_2:
	max.u32 	%r35, %r2, %r38;
	setp.ge.u32 	%p2, %r35, %r24;
	mov.f32 	%f60, 0f00000000;
	@%p2 bra 	$L__BB1_4;
	mul.wide.u32 	%rd6, %r39, 4;
	add.s64 	%rd7, %rd1, %rd6;
	ld.global.f32 	%f60, [%rd7];
$L__BB1_4:
	setp.ge.s32 	%p3, %r5, %r24;
	st.shared.f32 	[%r7], %f60;
	setp.ge.u32 	%p4, %r40, %r24;
	mov.f32 	%f61, 0f00000000;
	or.pred  	%p5, %p3, %p4;
	@%p5 bra 	$L__BB1_6;
	mul.wide.u32 	%rd8, %r41, 4;
	add.s64 	%rd9, %rd2, %rd8;
	ld.global.f32 	%f61, [%rd9];
$L__BB1_6:
	st.shared.f32 	[%r8], %f61;
	bar.sync 	0;
	ld.shared.f32 	%f12, [%r6];
	ld.shared.f32 	%f13, [%r9];
	fma.rn.f32 	%f14, %f12, %f13, %f62;
	ld.shared.f32 	%f15, [%r6+4];
	ld.shared.f32 	%f16, [%r9+64];
	fma.rn.f32 	%f17, %f15, %f16, %f14;
	ld.shared.f32 	%f18, [%r6+8];
	ld.shared.f32 	%f19, [%r9+128];
	fma.rn.f32 	%f20, %f18, %f19, %f17;
	ld.shared.f32 	%f21, [%r6+12];
	ld.shared.f32 	%f22, [%r9+192];
	fma.rn.f32 	%f23, %f21, %f22, %f20;
	ld.shared.f32 	%f24, [%r6+16];
	ld.shared.f32 	%f25, [%r9+256];
	fma.rn.f32 	%f26, %f24, %f25, %f23;
	ld.shared.f32 	%f27, [%r6+20];
	ld.shared.f32 	%f28, [%r9+320];
	fma.rn.f32 	%f29, %f27, %f28, %f26;
	ld.shared.f32 	%f30, [%r6+24];
	ld.shared.f32 	%f31, [%r9+384];
	fma.rn.f32 	%f32, %f30, %f31, %f29;
	ld.shared.f32 	%f33, [%r6+28];
	ld.shared.f32 	%f34, [%r9+448];
	fma.rn.f32 	%f35, %f33, %f34, %f32;
	ld.shared.f32 	%f36, [%r6+32];
	ld.shared.f32 	%f37, [%r9+512];
	fma.rn.f32 	%f38, %f36, %f37, %f35;
	ld.shared.f32 	%f39, [%r6+36];
	ld.shared.f32 	%f40, [%r9+576];
	fma.rn.f32 	%f41, %f39, %f40, %f38;
	ld.shared.f32 	%f42, [%r6+40];
	ld.shared.f32 	%f43, [%r9+640];
	fma.rn.f32 	%f44, %f42, %f43, %f41;
	ld.shared.f32 	%f45, [%r6+44];
	ld.shared.f32 	%f46, [%r9+704];
	fma.rn.f32 	%f47, %f45, %f46, %f44;
	ld.shared.f32 	%f48, [%r6+48];
	ld.shared.f32 	%f49, [%r9+768];
	fma.rn.f32 	%f50, %f48, %f49, %f47;
	ld.shared.f32 	%f51, [%r6+52];
	ld.shared.f32 	%f52, [%r9+832];
	fma.rn.f32 	%f53, %f51, %f52, %f50;
	ld.shared.f32 	%f54, [%r6+56];
	ld.shared.f32 	%f55, [%r9+896];
	fma.rn.f32 	%f56, %f54, %f55, %f53;
	ld.shared.f32 	%f57, [%r6+60];
	ld.shared.f32 	%f58, [%r9+960];
	fma.rn.f32 	%f62, %f57, %f58, %f56;
	bar.sync 	0;
	add.s32 	%r42, %r42, 1;
	setp.ne.s32 	%p6, %r42, 0;
	add.s32 	%r41, %r41, %r12;
	add.s32 	%r40, %r40, 16;
	add.s32 	%r39, %r39, 16;
	add.s32 	%r38, %r38, 16;
	@%p6 bra 	$L__BB1_2;
$L__BB1_7:
	max.s32 	%r36, %r2, %r5;
	setp.ge.s32 	%p7, %r36, %r24;
	@%p7 bra 	$L__BB1_9;
	mad.lo.s32 	%r37, %r24, %r2, %r5;
	cvta.to.global.u64 	%rd10, %rd5;
	mul.wide.s32 	%rd11, %r37, 4;
	add.s64 	%rd12, %rd10, %rd11;
	st.global.f32 	[%rd12], %f62;
$L__BB1_9:
	ret;

}
	// .globl	_Z23matmul_coalesced_sharedPKfS0_Pfi
.visible .entry _Z23matmul_coalesced_sharedPKfS0_Pfi(
	.param .u64 .ptr .align 1 _Z23matmul_coalesced_sharedPKfS0_Pfi_param_0,
	.param .u64 .ptr .align 1 _Z23matmul_coalesced_sharedPKfS0_Pfi_param_1,
	.param .u64 .ptr .align 1 _Z23matmul_coalesced_sharedPKfS0_Pfi_param_2,
	.param .u32 _Z23matmul_coalesced_sharedPKfS0_Pfi_param_3
)
{
	.reg .pred 	%p<8>;
	.reg .b32 	%r<45>;
	.reg .b32 	%f<63>;
	.reg .b64 	%rd<13>;
	// demoted variable
	.shared .align 4 .b8 _ZZ23matmul_coalesced_sharedPKfS0_PfiE6tile_A[1024];
	// demoted variable
	.shared .align 4 .b8 _ZZ23matmul_coalesced_sharedPKfS0_PfiE6tile_B[1024];
	ld.param.u64 	%rd3, [_Z23matmul_coalesced_sharedPKfS0_Pfi_param_0];
	ld.param.u64 	%rd4, [_Z23matmul_coalesced_sharedPKfS0_Pfi_param_1];
	ld.param.u64 	%rd5, [_Z23matmul_coalesced_sharedPKfS0_Pfi_param_2];
	ld.param.u32 	%r24, [_Z23matmul_coalesced_sharedPKfS0_Pfi_param_3];
	mov.u32 	%r25, %ctaid.y;
	shl.b32 	%r26, %r25, 4;
	mov.u32 	%r42, %tid.y;
	add.s32 	%r2, %r26, %r42;
	mov.u32 	%r27, %ctaid.x;
	shl.b32 	%r3, %r27, 4;
	mov.u32 	%r40, %tid.x;
	add.s32 	%r5, %r3, %r40;
	setp.lt.s32 	%p1, %r24, 1;
	mov.f32 	%f62, 0f00000000;
	@%p1 bra 	$L__BB2_7;
	add.s32 	%r28, %r24, 15;
	shr.u32 	%r29, %r28, 4;
	shl.b32 	%r30, %r42, 6;
	mov.u32 	%r31, _ZZ23matmul_coalesced_sharedPKfS0_PfiE6tile_A;
	add.s32 	%r6, %r31, %r30;
	shl.b32 	%r32, %r40, 2;
	add.s32 	%r7, %r6, %r32;
	shl.b32 	%r33, %r40, 6;
	mov.u32 	%r34, _ZZ23matmul_coalesced_sharedPKfS0_PfiE6tile_B;
	add.s32 	%r8, %r34, %r33;
	shl.b32 	%r35, %r42, 2;
	add.s32 	%r9, %r8, %r35;
	neg.s32 	%r44, %r29;
	mad.lo.s32 	%r36, %r42, %r24, %r40;
	add.s32 	%r43, %r36, %r3;
	shl.b32 	%r12, %r24, 4;
	mad.lo.s32 	%r41, %r24, %r2, %r40;
	cvta.to.global.u64 	%rd1, %rd3;
	cvta.to.global.u64 	%rd2, %rd4;
	mov.f32 	%f62, 0f00000000;
$L__BB2_2:
	setp.ge.u32 	%p2, %r2, %r24;
	setp.ge.s32 	%p3, %r40, %r24;
	mov.f32 	%f60, 0f00000000;
	or.pred  	%p4, %p2, %p3;
	@%p4 bra 	$L__BB2_4;
	mul.wide.u32 	%rd6, %r41, 4;
	add.s64 	%rd7, %rd1, %rd6;
	ld.global.f32 	%f60, [%rd7];
$L__BB2_4:
	st.shared.f32 	[%r7], %f60;
	mov.f32 	%f61, 0f00000000;
	max.s32 	%r37, %r5, %r42;
	setp.ge.s32 	%p5, %r37, %r24;
	@%p5 bra 	$L__BB2_6;
	mul.wide.s32 	%rd8, %r43, 4;
	add.s64 	%rd9, %rd2, %rd8;
	ld.global.f32 	%f61, [%rd9];
$L__BB2_6:
	st.shared.f32 	[%r9], %f61;
	bar.sync 	0;
	ld.shared.f32 	%f12, [%r6];
	ld.shared.f32 	%f13, [%r8];
	fma.rn.f32 	%f14, %f12, %f13, %f62;
	ld.shared.f32 	%f15, [%r6+4];
	ld.shared.f32 	%f16, [%r8+4];
	fma.rn.f32 	%f17, %f15, %f16, %f14;
	ld.shared.f32 	%f18, [%r6+8];
	ld.shared.f32 	%f19, [%r8+8];
	fma.rn.f32 	%f20, %f18, %f19, %f17;
	ld.shared.f32 	%f21, [%r6+12];
	ld.shared.f32 	%f22, [%r8+12];
	fma.rn.f32 	%f23, %f21, %f22, %f20;
	ld.shared.f32 	%f24, [%r6+16];
	ld.shared.f32 	%f25, [%r8+16];
	fma.rn.f32 	%f26, %f24, %f25, %f23;
	ld.shared.f32 	%f27, [%r6+20];
	ld.shared.f32 	%f28, [%r8+20];
	fma.rn.f32 	%f29, %f27, %f28, %f26;
	ld.shared.f32 	%f30, [%r6+24];
	ld.shared.f32 	%f31, [%r8+24];
	fma.rn.f32 	%f32, %f30, %f31, %f29;
	ld.shared.f32 	%f33, [%r6+28];
	ld.shared.f32 	%f34, [%r8+28];
	fma.rn.f32 	%f35, %f33, %f34, %f32;
	ld.shared.f32 	%f36, [%r6+32];
	ld.shared.f32 	%f37, [%r8+32];
	fma.rn.f32 	%f38, %f36, %f37, %f35;
	ld.shared.f32 	%f39, [%r6+36];
	ld.shared.f32 	%f40, [%r8+36];
	fma.rn.f32 	%f41, %f39, %f40, %f38;
	ld.shared.f32 	%f42, [%r6+40];
	ld.shared.f32 	%f43, [%r8+40];
	fma.rn.f32 	%f44, %f42, %f43, %f41;
	ld.shared.f32 	%f45, [%r6+44];
	ld.shared.f32 	%f46, [%r8+44];
	fma.rn.f32 	%f47, %f45, %f46, %f44;
	ld.shared.f32 	%f48, [%r6+48];
	ld.shared.f32 	%f49, [%r8+48];
	fma.rn.f32 	%f50, %f48, %f49, %f47;
	ld.shared.f32 	%f51, [%r6+52];
	ld.shared.f32 	%f52, [%r8+52];
	fma.rn.f32 	%f53, %f51, %f52, %f50;
	ld.shared.f32 	%f54, [%r6+56];
	ld.shared.f32 	%f55, [%r8+56];
	fma.rn.f32 	%f56, %f54, %f55, %f53;
	ld.shared.f32 	%f57, [%r6+60];
	ld.shared.f32 	%f58, [%r8+60];
	fma.rn.f32 	%f62, %f57, %f58, %f56;
	bar.sync 	0;
	add.s32 	%r44, %r44, 1;
	setp.ne.s32 	%p6, %r44, 0;
	add.s32 	%r43, %r43, %r12;
	add.s32 	%r42, %r42, 16;
	add.s32 	%r41, %r41, 16;
	add.s32 	%r40, %r40, 16;
	@%p6 bra 	$L__BB2_2;
$L__BB2_7:
	max.s32 	%r38, %r2, %r5;
	setp.ge.s32 	%p7, %r38, %r24;
	@%p7 bra 	$L__BB2_9;
	mad.lo.s32 	%r39, %r24, %r2, %r5;
	cvta.to.global.u64 	%rd10, %rd5;
	mul.wide.s32 	%rd11, %r39, 4;
	add.s64 	%rd12, %rd10, %rd11;
	st.global.f32 	[%rd12], %f62;
$L__BB2_9:
	ret;

}


// ===== COMPILED SASS (sm_100) =====

	.target	sm_100

	.elftype	@"ET_EXEC"


//--------------------- .note.nv.tkinfo           --------------------------
	.section	.note.nv.tkinfo,"",@"SHT_NOTE"
	.sectionflags	@"SHF_NOTE_NV_TKINFO"
	.tkinfo
        /*0018*/ 	.word	0x00000002
        /*0030*/ 	.string	""
        /*0030*/ 	.string	"ptxas"
        /*0030*/ 	.string	"Cuda compilation tools, release 13.0, V13.0.88"
        /*0030*/ 	.string	"Build cuda_13.0.r13.0/compiler.36424714_0"
        /*0030*/ 	.string	"-arch sm_100 -m 64 "



//--------------------- .note.nv.cuinfo           --------------------------
	.section	.note.nv.cuinfo,"",@"SHT_NOTE"
	.sectionflags	@"SHF_NOTE_NV_CUINFO"
        /*0018*/ 	.short	0x0002
        /*001a*/ 	.short	0x0064
        /*001c*/ 	.short	0x0082
	.zero		2


//--------------------- .nv.info                  --------------------------
	.section	.nv.info,"",@"SHT_CUDA_INFO"
	.align	4


	//----- nvinfo : EIATTR_REGCOUNT
	.align		4
        /*0000*/ 	.byte	0x04, 0x2f
        /*0002*/ 	.short	(.L_1 - .L_0)
	.align		4
.L_0:
        /*0004*/ 	.word	index@(_Z13matmul_threadPKfS0_Pfi)
        /*0008*/ 	.word	0x0000001e


	//----- nvinfo : EIATTR_FRAME_SIZE
	.align		4
.L_1:
        /*000c*/ 	.byte	0x04, 0x11
        /*000e*/ 	.short	(.L_3 - .L_2)
	.align		4
.L_2:
        /*0010*/ 	.word	index@(_Z13matmul_threadPKfS0_Pfi)
        /*0014*/ 	.word	0x00000000


	//----- nvinfo : EIATTR_REGCOUNT
	.align		4
.L_3:
        /*0018*/ 	.byte	0x04, 0x2f
        /*001a*/ 	.short	(.L_5 - .L_4)
	.align		4
.L_4:
        /*001c*/ 	.word	index@(_Z13matmul_sharedPKfS0_Pfi)
        /*0020*/ 	.word	0x00000020


	//----- nvinfo : EIATTR_FRAME_SIZE
	.align		4
.L_5:
        /*0024*/ 	.byte	0x04, 0x11
        /*0026*/ 	.short	(.L_7 - .L_6)
	.align		4
.L_6:
        /*0028*/ 	.word	index@(_Z13matmul_sharedPKfS0_Pfi)
        /*002c*/ 	.word	0x00000000


	//----- nvinfo : EIATTR_REGCOUNT
	.align		4
.L_7:
        /*0030*/ 	.byte	0x04, 0x2f
        /*0032*/ 	.short	(.L_9 - .L_8)
	.align		4
.L_8:
        /*0034*/ 	.word	index@(_Z23matmul_coalesced_sharedPKfS0_Pfi)
        /*0038*/ 	.word	0x00000020


	//----- nvinfo : EIATTR_FRAME_SIZE
	.align		4
.L_9:
        /*003c*/ 	.byte	0x04, 0x11
        /*003e*/ 	.short	(.L_11 - .L_10)
	.align		4
.L_10:
        /*0040*/ 	.word	index@(_Z23matmul_coalesced_sharedPKfS0_Pfi)
        /*0044*/ 	.word	0x00000000


	//----- nvinfo : EIATTR_MIN_STACK_SIZE
	.align		4
.L_11:
        /*0048*/ 	.byte	0x04, 0x12
        /*004a*/ 	.short	(.L_13 - .L_12)
	.align		4
.L_12:
        /*004c*/ 	.word	index@(_Z23matmul_coalesced_sharedPKfS0_Pfi)
        /*0050*/ 	.word	0x00000000


	//----- nvinfo : EIATTR_MIN_STACK_SIZE
	.align		4
.L_13:
        /*0054*/ 	.byte	0x04, 0x12
        /*0056*/ 	.short	(.L_15 - .L_14)
	.align		4
.L_14:
        /*0058*/ 	.word	index@(_Z13matmul_sharedPKfS0_Pfi)
        /*005c*/ 	.word	0x00000000


	//----- nvinfo : EIATTR_MIN_STACK_SIZE
	.align		4
.L_15:
        /*0060*/ 	.byte	0x04, 0x12
        /*0062*/ 	.short	(.L_17 - .L_16)
	.align		4
.L_16:
        /*0064*/ 	.word	index@(_Z13matmul_threadPKfS0_Pfi)
        /*0068*/ 	.word	0x00000000
.L_17:


//--------------------- .nv.compat                --------------------------
	.section	.nv.compat,"",@"SHT_CUDA_COMPAT_INFO"
	.align	4
        /*0000*/ 	.byte	0x02, 0x09, 0x00, 0x00, 0x02, 0x02, 0x01, 0x00, 0x02, 0x05, 0x05, 0x00, 0x03, 0x07, 0x01, 0x01
        /*0010*/ 	.byte	0x02, 0x03, 0x00, 0x00, 0x02, 0x06, 0x01, 0x00, 0x04, 0x0b, 0x08, 0x00, 0x09, 0x00, 0x00, 0x00
        /*0020*/ 	.byte	0x00, 0x00, 0x00, 0x00


//--------------------- .nv.info._Z23matmul_coalesced_sharedPKfS0_Pfi --------------------------
	.section	.nv.info._Z23matmul_coalesced_sharedPKfS0_Pfi,"",@"SHT_CUDA_INFO"
	.sectionflags	@""
	.align	4


	//----- nvinfo : EIATTR_CUDA_API_VERSION
	.align		4
        /*0000*/ 	.byte	0x04, 0x37
        /*0002*/ 	.short	(.L_19 - .L_18)
.L_18:
        /*0004*/ 	.word	0x00000082


	//----- nvinfo : EIATTR_KPARAM_INFO
	.align		4
.L_19:
        /*0008*/ 	.byte	0x04, 0x17
        /*000a*/ 	.short	(.L_21 - .L_20)
.L_20:
        /*000c*/ 	.word	0x00000000
        /*0010*/ 	.short	0x0003
        /*0012*/ 	.short	0x0018
        /*0014*/ 	.byte	0x00, 0xf0, 0x11, 0x00


	//----- nvinfo : EIATTR_KPARAM_INFO
	.align		4
.L_21:
        /*0018*/ 	.byte	0x04, 0x17
        /*001a*/ 	.short	(.L_23 - .L_22)
.L_22:
        /*001c*/ 	.word	0x00000000
        /*0020*/ 	.short	0x0002
        /*0022*/ 	.short	0x0010
        /*0024*/ 	.byte	0x00, 0xf5, 0x21, 0x00


	//----- nvinfo : EIATTR_KPARAM_INFO
	.align		4
.L_23:
        /*0028*/ 	.byte	0x04, 0x17
        /*002a*/ 	.short	(.L_25 - .L_24)
.L_24:
        /*002c*/ 	.word	0x00000000
        /*0030*/ 	.short	0x0001
        /*0032*/ 	.short	0x0008
        /*0034*/ 	.byte	0x00, 0xf5, 0x21, 0x00


	//----- nvinfo : EIATTR_KPARAM_INFO
	.align		4
.L_25:
        /*0038*/ 	.byte	0x04, 0x17
        /*003a*/ 	.short	(.L_27 - .L_26)
.L_26:
        /*003c*/ 	.word	0x00000000
        /*0040*/ 	.short	0x0000
        /*0042*/ 	.short	0x0000
        /*0044*/ 	.byte	0x00, 0xf5, 0x21, 0x00


	//----- nvinfo : EIATTR_SPARSE_MMA_MASK
	.align		4
.L_27:
        /*0048*/ 	.byte	0x03, 0x50
        /*004a*/ 	.short	0x0000


	//----- nvinfo : EIATTR_MAXREG_COUNT
	.align		4
        /*004c*/ 	.byte	0x03, 0x1b
        /*004e*/ 	.short	0x00ff


	//----- nvinfo : EIATTR_NUM_BARRIERS
	.align		4
        /*0050*/ 	.byte	0x02, 0x4c
        /*0052*/ 	.byte	0x01
	.zero		1


	//----- nvinfo : EIATTR_MERCURY_ISA_VERSION
	.align		4
        /*0054*/ 	.byte	0x03, 0x5f
        /*0056*/ 	.short	0x0101


	//----- nvinfo : EIATTR_VRC_CTA_INIT_COUNT
	.align		4
        /*0058*/ 	.byte	0x02, 0x4a
	.zero		1
	.zero		1


	//----- nvinfo : EIATTR_EXIT_INSTR_OFFSETS
	.align		4
        /*005c*/ 	.byte	0x04, 0x1c
        /*005e*/ 	.short	(.L_29 - .L_28)


	//   ....[0]....
.L_28:
        /*0060*/ 	.word	0x00000500


	//   ....[1]....
        /*0064*/ 	.word	0x00000550


	//----- nvinfo : EIATTR_CBANK_PARAM_SIZE
	.align		4
.L_29:
        /*0068*/ 	.byte	0x03, 0x19
        /*006a*/ 	.short	0x001c


	//----- nvinfo : EIATTR_PARAM_CBANK
	.align		4
        /*006c*/ 	.byte	0x04, 0x0a
        /*006e*/ 	.short	(.L_31 - .L_30)
	.align		4
.L_30:
        /*0070*/ 	.word	index@(.nv.constant0._Z23matmul_coalesced_sharedPKfS0_Pfi)
        /*0074*/ 	.short	0x0380
        /*0076*/ 	.short	0x001c


	//----- nvinfo : EIATTR_SW_WAR
	.align		4
.L_31:
        /*0078*/ 	.byte	0x04, 0x36
        /*007a*/ 	.short	(.L_33 - .L_32)
.L_32:
        /*007c*/ 	.word	0x00000008
.L_33:


//--------------------- .nv.info._Z13matmul_sharedPKfS0_Pfi --------------------------
	.section	.nv.info._Z13matmul_sharedPKfS0_Pfi,"",@"SHT_CUDA_INFO"
	.sectionflags	@""
	.align	4


	//----- nvinfo : EIATTR_CUDA_API_VERSION
	.align		4
        /*0000*/ 	.byte	0x04, 0x37
        /*0002*/ 	.short	(.L_35 - .L_34)
.L_34:
        /*0004*/ 	.word	0x00000082


	//----- nvinfo : EIATTR_KPARAM_INFO
	.align		4
.L_35:
        /*0008*/ 	.byte	0x04, 0x17
        /*000a*/ 	.short	(.L_37 - .L_36)
.L_36:
        /*000c*/ 	.word	0x00000000
        /*0010*/ 	.short	0x0003
        /*0012*/ 	.short	0x0018
        /*0014*/ 	.byte	0x00, 0xf0, 0x11, 0x00


	//----- nvinfo : EIATTR_KPARAM_INFO
	.align		4
.L_37:
        /*0018*/ 	.byte	0x04, 0x17
        /*001a*/ 	.short	(.L_39 - .L_38)
.L_38:
        /*001c*/ 	.word	0x00000000
        /*0020*/ 	.short	0x0002
        /*0022*/ 	.short	0x0010
        /*0024*/ 	.byte	0x00, 0xf5, 0x21, 0x00


	//----- nvinfo : EIATTR_KPARAM_INFO
	.align		4
.L_39:
        /*0028*/ 	.byte	0x04, 0x17
        /*002a*/ 	.short	(.L_41 - .L_40)
.L_40:
        /*002c*/ 	.word	0x00000000
        /*0030*/ 	.short	0x0001
        /*0032*/ 	.short	0x0008
        /*0034*/ 	.byte	0x00, 0xf5, 0x21, 0x00


	//----- nvinfo : EIATTR_KPARAM_INFO
	.align		4
.L_41:
        /*0038*/ 	.byte	0x04, 0x17
        /*003a*/ 	.short	(.L_43 - .L_42)
.L_42:
        /*003c*/ 	.word	0x00000000
        /*0040*/ 	.short	0x0000
        /*0042*/ 	.short	0x0000
        /*0044*/ 	.byte	0x00, 0xf5, 0x21, 0x00


	//----- nvinfo : EIATTR_SPARSE_MMA_MASK
	.align		4
.L_43:
        /*0048*/ 	.byte	0x03, 0x50
        /*004a*/ 	.short	0x0000


	//----- nvinfo : EIATTR_MAXREG_COUNT
	.align		4
        /*004c*/ 	.byte	0x03, 0x1b
        /*004e*/ 	.short	0x00ff


	//----- nvinfo : EIATTR_NUM_BARRIERS
	.align		4
        /*0050*/ 	.byte	0x02, 0x4c
        /*0052*/ 	.byte	0x01
	.zero		1


	//----- nvinfo : EIATTR_MERCURY_ISA_VERSION
	.align		4
        /*0054*/ 	.byte	0x03, 0x5f
        /*0056*/ 	.short	0x0101


	//----- nvinfo : EIATTR_VRC_CTA_INIT_COUNT
	.align		4
        /*0058*/ 	.byte	0x02, 0x4a
	.zero		1
	.zero		1


	//----- nvinfo : EIATTR_EXIT_INSTR_OFFSETS
	.align		4
        /*005c*/ 	.byte	0x04, 0x1c
        /*005e*/ 	.short	(.L_45 - .L_44)


	//   ....[0]....
.L_44:
        /*0060*/ 	.word	0x000005c0


	//   ....[1]....
        /*0064*/ 	.word	0x00000610


	//----- nvinfo : EIATTR_CBANK_PARAM_SIZE
	.align		4
.L_45:
        /*0068*/ 	.byte	0x03, 0x19
        /*006a*/ 	.short	0x001c


	//----- nvinfo : EIATTR_PARAM_CBANK
	.align		4
        /*006c*/ 	.byte	0x04, 0x0a
        /*006e*/ 	.short	(.L_47 - .L_46)
	.align		4
.L_46:
        /*0070*/ 	.word	index@(.nv.constant0._Z13matmul_sharedPKfS0_Pfi)
        /*0074*/ 	.short	0x0380
        /*0076*/ 	.short	0x001c


	//----- nvinfo : EIATTR_SW_WAR
	.align		4
.L_47:
        /*0078*/ 	.byte	0x04, 0x36
        /*007a*/ 	.short	(.L_49 - .L_48)
.L_48:
        /*007c*/ 	.word	0x00000008
.L_49:


//--------------------- .nv.info._Z13matmul_threadPKfS0_Pfi --------------------------
	.section	.nv.info._Z13matmul_threadPKfS0_Pfi,"",@"SHT_CUDA_INFO"
	.sectionflags	@""
	.align	4


	//----- nvinfo : EIATTR_CUDA_API_VERSION
	.align		4
        /*0000*/ 	.byte	0x04, 0x37
        /*0002*/ 	.short	(.L_51 - .L_50)
.L_50:
        /*0004*/ 	.word	0x00000082


	//----- nvinfo : EIATTR_KPARAM_INFO
	.align		4
.L_51:
        /*0008*/ 	.byte	0x04, 0x17
        /*000a*/ 	.short	(.L_53 - .L_52)
.L_52:
        /*000c*/ 	.word	0x00000000
        /*0010*/ 	.short	0x0003
        /*0012*/ 	.short	0x0018
        /*0014*/ 	.byte	0x00, 0xf0, 0x11, 0x00


	//----- nvinfo : EIATTR_KPARAM_INFO
	.align		4
.L_53:
        /*0018*/ 	.byte	0x04, 0x17
        /*001a*/ 	.short	(.L_55 - .L_54)
.L_54:
        /*001c*/ 	.word	0x00000000
        /*0020*/ 	.short	0x0002
        /*0022*/ 	.short	0x0010
        /*0024*/ 	.byte	0x00, 0xf5, 0x21, 0x00


	//----- nvinfo : EIATTR_KPARAM_INFO
	.align		4
.L_55:
        /*0028*/ 	.byte	0x04, 0x17
        /*002a*/ 	.short	(.L_57 - .L_56)
.L_56:
        /*002c*/ 	.word	0x00000000
        /*0030*/ 	.short	0x0001
        /*0032*/ 	.short	0x0008
        /*0034*/ 	.byte	0x00, 0xf5, 0x21, 0x00


	//----- nvinfo : EIATTR_KPARAM_INFO
	.align		4
.L_57:
        /*0038*/ 	.byte	0x04, 0x17
        /*003a*/ 	.short	(.L_59 - .L_58)
.L_58:
        /*003c*/ 	.word	0x00000000
        /*0040*/ 	.short	0x0000
        /*0042*/ 	.short	0x0000
        /*0044*/ 	.byte	0x00, 0xf5, 0x21, 0x00


	//----- nvinfo : EIATTR_SPARSE_MMA_MASK
	.align		4
.L_59:
        /*0048*/ 	.byte	0x03, 0x50
        /*004a*/ 	.short	0x0000


	//----- nvinfo : EIATTR_MAXREG_COUNT
	.align		4
        /*004c*/ 	.byte	0x03, 0x1b
        /*004e*/ 	.short	0x00ff


	//----- nvinfo : EIATTR_MERCURY_ISA_VERSION
	.align		4
        /*0050*/ 	.byte	0x03, 0x5f
        /*0052*/ 	.short	0x0101


	//----- nvinfo : EIATTR_VRC_CTA_INIT_COUNT
	.align		4
        /*0054*/ 	.byte	0x02, 0x4a
	.zero		1
	.zero		1


	//----- nvinfo : EIATTR_EXIT_INSTR_OFFSETS
	.align		4
        /*0058*/ 	.byte	0x04, 0x1c
        /*005a*/ 	.short	(.L_61 - .L_60)


	//   ....[0]....
.L_60:
        /*005c*/ 	.word	0x000000c0


	//   ....[1]....
        /*0060*/ 	.word	0x00000a90


	//----- nvinfo : EIATTR_CBANK_PARAM_SIZE
	.align		4
.L_61:
        /*0064*/ 	.byte	0x03, 0x19
        /*0066*/ 	.short	0x001c


	//----- nvinfo : EIATTR_PARAM_CBANK
	.align		4
        /*0068*/ 	.byte	0x04, 0x0a
        /*006a*/ 	.short	(.L_63 - .L_62)
	.align		4
.L_62:
        /*006c*/ 	.word	index@(.nv.constant0._Z13matmul_threadPKfS0_Pfi)
        /*0070*/ 	.short	0x0380
        /*0072*/ 	.short	0x001c


	//----- nvinfo : EIATTR_SW_WAR
	.align		4
.L_63:
        /*0074*/ 	.byte	0x04, 0x36
        /*0076*/ 	.short	(.L_65 - .L_64)
.L_64:
        /*0078*/ 	.word	0x00000008
.L_65:


//--------------------- .nv.callgraph             --------------------------
	.section	.nv.callgraph,"",@"SHT_CUDA_CALLGRAPH"
	.align	4
	.sectionentsize	8
	.align		4
        /*0000*/ 	.word	0x00000000
	.align		4
        /*0004*/ 	.word	0xffffffff
	.align		4
        /*0008*/ 	.word	0x00000000
	.align		4
        /*000c*/ 	.word	0xfffffffe
	.align		4
        /*0010*/ 	.word	0x00000000
	.align		4
        /*0014*/ 	.word	0xfffffffd
	.align		4
        /*0018*/ 	.word	0x00000000
	.align		4
        /*001c*/ 	.word	0xfffffffc


//--------------------- .text._Z23matmul_coalesced_sharedPKfS0_Pfi --------------------------
	.section	.text._Z23matmul_coalesced_sharedPKfS0_Pfi,"ax",@progbits
	.align	128
        .global         _Z23matmul_coalesced_sharedPKfS0_Pfi
        .type           _Z23matmul_coalesced_sharedPKfS0_Pfi,@function
        .size           _Z23matmul_coalesced_sharedPKfS0_Pfi,(.L_x_11 - _Z23matmul_coalesced_sharedPKfS0_Pfi)
        .other          _Z23matmul_coalesced_sharedPKfS0_Pfi,@"STO_CUDA_ENTRY STV_DEFAULT"
_Z23matmul_coalesced_sharedPKfS0_Pfi:
.text._Z23matmul_coalesced_sharedPKfS0_Pfi:
[----:B------:R-:W-:Y:S01]  /*0000*/  LDC R1, c[0x0][0x37c] ;  /* 0x0000df00ff017b82 */ /* 0x000fe20000000800 */
[----:B------:R-:W0:Y:S01]  /*0010*/  LDCU UR4, c[0x0][0x398] ;  /* 0x00007300ff0477ac */ /* 0x000e220008000800 */
[----:B------:R-:W1:Y:S01]  /*0020*/  S2R R28, SR_CTAID.Y ;  /* 0x00000000001c7919 */ /* 0x000e620000002600 */
[----:B------:R-:W-:Y:S01]  /*0030*/  HFMA2 R11, -RZ, RZ, 0, 0 ;  /* 0x00000000ff0b7431 */ /* 0x000fe200000001ff */
[----:B------:R-:W2:Y:S01]  /*0040*/  LDCU.64 UR8, c[0x0][0x358] ;  /* 0x00006b00ff0877ac */ /* 0x000ea20008000a00 */
[----:B------:R-:W1:Y:S01]  /*0050*/  S2R R26, SR_TID.Y ;  /* 0x00000000001a7919 */ /* 0x000e620000002200 */
[----:B------:R-:W3:Y:S01]  /*0060*/  S2R R4, SR_CTAID.X ;  /* 0x0000000000047919 */ /* 0x000ee20000002500 */
[----:B------:R-:W3:Y:S01]  /*0070*/  S2R R27, SR_TID.X ;  /* 0x00000000001b7919 */ /* 0x000ee20000002100 */
[----:B0-----:R-:W-:-:S04]  /*0080*/  MOV R22, UR4 ;  /* 0x0000000400167c02 */ /* 0x001fc80008000f00 */
[----:B------:R-:W-:Y:S02]  /*0090*/  ISETP.GE.AND P0, PT, R22, 0x1, PT ;  /* 0x000000011600780c */ /* 0x000fe40003f06270 */
[----:B-1----:R-:W-:Y:S02]  /*00a0*/  LEA R28, R28, R26, 0x4 ;  /* 0x0000001a1c1c7211 */ /* 0x002fe400078e20ff */
[----:B---3--:R-:W-:-:S09]  /*00b0*/  LEA R29, R4, R27, 0x4 ;  /* 0x0000001b041d7211 */ /* 0x008fd200078e20ff */
[----:B--2---:R-:W-:Y:S05]  /*00c0*/  @!P0 BRA `(.L_x_0) ;  /* 0x0000000400048947 */ /* 0x004fea0003800000 */
[----:B------:R-:W0:Y:S01]  /*00d0*/  S2UR UR6, SR_CgaCtaId ;  /* 0x00000000000679c3 */ /* 0x000e220000008800 */
[----:B------:R-:W-:Y:S01]  /*00e0*/  UMOV UR4, 0x400 ;  /* 0x0000040000047882 */ /* 0x000fe20000000000 */
[----:B------:R-:W-:Y:S01]  /*00f0*/  IADD3 R2, PT, PT, R22, 0xf, RZ ;  /* 0x0000000f16027810 */ /* 0x000fe20007ffe0ff */
[----:B------:R-:W-:Y:S01]  /*0100*/  UIADD3 UR5, UPT, UPT, UR4, 0x400, URZ ;  /* 0x0000040004057890 */ /* 0x000fe2000fffe0ff */
[-CC-:B------:R-:W-:Y:S01]  /*0110*/  IMAD R25, R26, R22.reuse, R27.reuse ;  /* 0x000000161a197224 */ /* 0x180fe200078e021b */
[----:B------:R-:W-:Y:S01]  /*0120*/  MOV R11, RZ ;  /* 0x000000ff000b7202 */ /* 0x000fe20000000f00 */
[----:B------:R-:W-:Y:S01]  /*0130*/  IMAD R23, R28, R22, R27 ;  /* 0x000000161c177224 */ /* 0x000fe200078e021b */
[----:B------:R-:W-:Y:S01]  /*0140*/  SHF.R.U32.HI R2, RZ, 0x4, R2 ;  /* 0x00000004ff027819 */ /* 0x000fe20000011602 */
[----:B------:R-:W1:Y:S01]  /*0150*/  LDC R0, c[0x0][0x398] ;  /* 0x0000e600ff007b82 */ /* 0x000e620000000800 */
[----:B------:R-:W-:Y:S02]  /*0160*/  IMAD R25, R4, 0x10, R25 ;  /* 0x0000001004197824 */ /* 0x000fe400078e0219 */
[----:B------:R-:W-:Y:S01]  /*0170*/  IADD3 R24, PT, PT, -R2, RZ, RZ ;  /* 0x000000ff02187210 */ /* 0x000fe20007ffe1ff */
[----:B0-----:R-:W-:-:S02]  /*0180*/  ULEA UR5, UR6, UR5, 0x18 ;  /* 0x0000000506057291 */ /* 0x001fc4000f8ec0ff */
[----:B------:R-:W-:-:S04]  /*0190*/  ULEA UR4, UR6, UR4, 0x18 ;  /* 0x0000000406047291 */ /* 0x000fc8000f8ec0ff */
[----:B------:R-:W-:Y:S02]  /*01a0*/  LEA R3, R27, UR5, 0x6 ;  /* 0x000000051b037c11 */ /* 0x000fe4000f8e30ff */
[----:B------:R-:W-:-:S03]  /*01b0*/  LEA R21, R26, UR4, 0x6 ;  /* 0x000000041a157c11 */ /* 0x000fc6000f8e30ff */
[----:B------:R-:W-:Y:S01]  /*01c0*/  IMAD R2, R26, 0x4, R3 ;  /* 0x000000041a027824 */ /* 0x000fe200078e0203 */
[----:B------:R-:W-:-:S07]  /*01d0*/  LEA R20, R27, R21, 0x2 ;  /* 0x000000151b147211 */ /* 0x000fce00078e10ff */
.L_x_1:
[----:B-1----:R-:W-:Y:S01]  /*01e0*/  MOV R22, R0 ;  /* 0x0000000000167202 */ /* 0x002fe20000000f00 */
[----:B------:R-:W-:Y:S01]  /*01f0*/  HFMA2 R9, -RZ, RZ, 0, 0 ;  /* 0x00000000ff097431 */ /* 0x000fe200000001ff */
[----:B------:R-:W-:Y:S02]  /*0200*/  VIMNMX R5, PT, PT, R29, R26, !PT ;  /* 0x0000001a1d057248 */ /* 0x000fe40007fe0100 */
[-C--:B------:R-:W-:Y:S02]  /*0210*/  ISETP.GE.AND P0, PT, R27, R22.reuse, PT ;  /* 0x000000161b00720c */ /* 0x080fe40003f06270 */
[-C--:B------:R-:W-:Y:S02]  /*0220*/  ISETP.GE.AND P1, PT, R5, R22.reuse, PT ;  /* 0x000000160500720c */ /* 0x080fe40003f26270 */
[----:B------:R-:W-:Y:S02]  /*0230*/  ISETP.GE.U32.OR P0, PT, R28, R22, P0 ;  /* 0x000000161c00720c */ /* 0x000fe40000706470 */
[----:B------:R-:W-:-:S09]  /*0240*/  MOV R13, RZ ;  /* 0x000000ff000d7202 */ /* 0x000fd20000000f00 */
[----:B------:R-:W0:Y:S08]  /*0250*/  @!P1 LDC.64 R4, c[0x0][0x388] ;  /* 0x0000e200ff049b82 */ /* 0x000e300000000a00 */
[----:B------:R-:W1:Y:S01]  /*0260*/  @!P0 LDC.64 R6, c[0x0][0x380] ;  /* 0x0000e000ff068b82 */ /* 0x000e620000000a00 */
[----:B0-----:R-:W-:-:S05]  /*0270*/  @!P1 IMAD.WIDE R4, R25, 0x4, R4 ;  /* 0x0000000419049825 */ /* 0x001fca00078e0204 */
[----:B------:R-:W2:Y:S01]  /*0280*/  @!P1 LDG.E R13, desc[UR8][R4.64] ;  /* 0x00000008040d9981 */ /* 0x000ea2000c1e1900 */
[----:B-1----:R-:W-:-:S05]  /*0290*/  @!P0 IMAD.WIDE.U32 R6, R23, 0x4, R6 ;  /* 0x0000000417068825 */ /* 0x002fca00078e0006 */
[----:B------:R-:W3:Y:S01]  /*02a0*/  @!P0 LDG.E R9, desc[UR8][R6.64] ;  /* 0x0000000806098981 */ /* 0x000ee2000c1e1900 */
[----:B------:R-:W-:-:S05]  /*02b0*/  VIADD R24, R24, 0x1 ;  /* 0x0000000118187836 */ /* 0x000fca0000000000 */
[----:B------:R-:W-:Y:S02]  /*02c0*/  ISETP.NE.AND P0, PT, R24, RZ, PT ;  /* 0x000000ff1800720c */ /* 0x000fe40003f05270 */
[----:B------:R-:W-:Y:S02]  /*02d0*/  IADD3 R26, PT, PT, R26, 0x10, RZ ;  /* 0x000000101a1a7810 */ /* 0x000fe40007ffe0ff */
[----:B------:R-:W-:Y:S02]  /*02e0*/  IADD3 R27, PT, PT, R27, 0x10, RZ ;  /* 0x000000101b1b7810 */ /* 0x000fe40007ffe0ff */
[----:B------:R-:W-:Y:S02]  /*02f0*/  LEA R25, R22, R25, 0x4 ;  /* 0x0000001916197211 */ /* 0x000fe400078e20ff */
[----:B------:R-:W-:Y:S01]  /*0300*/  IADD3 R23, PT, PT, R23, 0x10, RZ ;  /* 0x0000001017177810 */ /* 0x000fe20007ffe0ff */
[----:B---3--:R-:W-:Y:S04]  /*0310*/  STS [R20], R9 ;  /* 0x0000000914007388 */ /* 0x008fe80000000800 */
[----:B--2---:R-:W-:Y:S01]  /*0320*/  STS [R2], R13 ;  /* 0x0000000d02007388 */ /* 0x004fe20000000800 */
[----:B------:R-:W-:Y:S06]  /*0330*/  BAR.SYNC.DEFER_BLOCKING 0x0 ;  /* 0x0000000000007b1d */ /* 0x000fec0000010000 */
[----:B------:R-:W-:Y:S04]  /*0340*/  LDS.128 R12, [R21] ;  /* 0x00000000150c7984 */ /* 0x000fe80000000c00 */
[----:B------:R-:W0:Y:S04]  /*0350*/  LDS.128 R16, [R3] ;  /* 0x0000000003107984 */ /* 0x000e280000000c00 */
[----:B------:R-:W-:Y:S01]  /*0360*/  LDS.128 R4, [R3+0x10] ;  /* 0x0000100003047984 */ /* 0x000fe20000000c00 */
[----:B0-----:R-:W-:-:S03]  /*0370*/  FFMA R12, R12, R16, R11 ;  /* 0x000000100c0c7223 */ /* 0x001fc6000000000b */
[----:B------:R-:W0:Y:S01]  /*0380*/  LDS.128 R8, [R21+0x10] ;  /* 0x0000100015087984 */ /* 0x000e220000000c00 */
[----:B------:R-:W-:-:S04]  /*0390*/  FFMA R17, R13, R17, R12 ;  /* 0x000000110d117223 */ /* 0x000fc8000000000c */
[----:B------:R-:W-:-:S04]  /*03a0*/  FFMA R14, R14, R18, R17 ;  /* 0x000000120e0e7223 */ /* 0x000fc80000000011 */
[----:B------:R-:W-:Y:S02]  /*03b0*/  FFMA R15, R15, R19, R14 ;  /* 0x000000130f0f7223 */ /* 0x000fe4000000000e */
[----:B------:R-:W-:Y:S02]  /*03c0*/  LDS.128 R16, [R3+0x20] ;  /* 0x0000200003107984 */ /* 0x000fe40000000c00 */
[----:B0-----:R-:W-:Y:S02]  /*03d0*/  FFMA R4, R8, R4, R15 ;  /* 0x0000000408047223 */ /* 0x001fe4000000000f */
[----:B------:R-:W0:Y:S02]  /*03e0*/  LDS.128 R12, [R21+0x20] ;  /* 0x00002000150c7984 */ /* 0x000e240000000c00 */
        /* <DEDUP_REMOVED lines=8> */
[----:B------:R-:W-:-:S04]  /*0470*/  FFMA R15, R15, R19, R14 ;  /* 0x000000130f0f7223 */ /* 0x000fc8000000000e */
[----:B0-----:R-:W-:-:S04]  /*0480*/  FFMA R4, R4, R8, R15 ;  /* 0x0000000804047223 */ /* 0x001fc8000000000f */
[----:B------:R-:W-:-:S04]  /*0490*/  FFMA R5, R5, R9, R4 ;  /* 0x0000000905057223 */ /* 0x000fc80000000004 */
[----:B------:R-:W-:-:S04]  /*04a0*/  FFMA R6, R6, R10, R5 ;  /* 0x0000000a06067223 */ /* 0x000fc80000000005 */
[----:B------:R-:W-:Y:S01]  /*04b0*/  FFMA R11, R7, R11, R6 ;  /* 0x0000000b070b7223 */ /* 0x000fe20000000006 */
[----:B------:R-:W-:Y:S06]  /*04c0*/  BAR.SYNC.DEFER_BLOCKING 0x0 ;  /* 0x0000000000007b1d */ /* 0x000fec0000010000 */
[----:B------:R-:W-:Y:S05]  /*04d0*/  @P0 BRA `(.L_x_1) ;  /* 0xfffffffc00400947 */ /* 0x000fea000383ffff */
.L_x_0:
[----:B------:R-:W-:-:S04]  /*04e0*/  VIMNMX R3, PT, PT, R28, R29, !PT ;  /* 0x0000001d1c037248 */ /* 0x000fc80007fe0100 */
[----:B------:R-:W-:-:S13]  /*04f0*/  ISETP.GE.AND P0, PT, R3, R22, PT ;  /* 0x000000160300720c */ /* 0x000fda0003f06270 */
[----:B------:R-:W-:Y:S05]  /*0500*/  @P0 EXIT ;  /* 0x000000000000094d */ /* 0x000fea0003800000 */
[----:B------:R-:W0:Y:S01]  /*0510*/  LDC.64 R2, c[0x0][0x390] ;  /* 0x0000e400ff027b82 */ /* 0x000e220000000a00 */
[----:B------:R-:W-:-:S04]  /*0520*/  IMAD R29, R28, R22, R29 ;  /* 0x000000161c1d7224 */ /* 0x000fc800078e021d */
[----:B0-----:R-:W-:-:S05]  /*0530*/  IMAD.WIDE R2, R29, 0x4, R2 ;  /* 0x000000041d027825 */ /* 0x001fca00078e0202 */
[----:B------:R-:W-:Y:S01]  /*0540*/  STG.E desc[UR8][R2.64], R11 ;  /* 0x0000000b02007986 */ /* 0x000fe2000c101908 */
[----:B------:R-:W-:Y:S05]  /*0550*/  EXIT ;  /* 0x000000000000794d */ /* 0x000fea0003800000 */
.L_x_2:
[----:B------:R-:W-:-:S00]  /*0560*/  BRA `(.L_x_2) ;  /* 0xfffffffc00fc7947 */ /* 0x000fc0000383ffff */
[----:B------:R-:W-:-:S00]  /*0570*/  NOP ;  /* 0x0000000000007918 */ /* 0x000fc00000000000 */
        /* <DEDUP_REMOVED lines=8> */
.L_x_11:


//--------------------- .text._Z13matmul_sharedPKfS0_Pfi --------------------------
	.section	.text._Z13matmul_sharedPKfS0_Pfi,"ax",@progbits
	.align	128
        .global         _Z13matmul_sharedPKfS0_Pfi
        .type           _Z13matmul_sharedPKfS0_Pfi,@function
        .size           _Z13matmul_sharedPKfS0_Pfi,(.L_x_12 - _Z13matmul_sharedPKfS0_Pfi)
        .other          _Z13matmul_sharedPKfS0_Pfi,@"STO_CUDA_ENTRY STV_DEFAULT"
_Z13matmul_sharedPKfS0_Pfi:
.text._Z13matmul_sharedPKfS0_Pfi:
        /* <DEDUP_REMOVED lines=17> */
[-C--:B------:R-:W-:Y:S01]  /*0110*/  IMAD R17, R7, R0.reuse, R3 ;  /* 0x0000000007117224 */ /* 0x080fe200078e0203 */
[----:B------:R-:W-:Y:S02]  /*0120*/  MOV R23, RZ ;  /* 0x000000ff00177202 */ /* 0x000fe40000000f00 */
[----:B------:R-:W-:Y:S01]  /*0130*/  SHF.R.U32.HI R19, RZ, 0x4, R4 ;  /* 0x00000004ff137819 */ /* 0x000fe20000011604 */
[----:B------:R-:W1:Y:S01]  /*0140*/  LDC R6, c[0x0][0x398] ;  /* 0x0000e600ff067b82 */ /* 0x000e620000000800 */
[----:B------:R-:W-:Y:S02]  /*0150*/  IMAD R17, R8, 0x10, R17 ;  /* 0x0000001008117824 */ /* 0x000fe400078e0211 */
[----:B------:R-:W-:Y:S01]  /*0160*/  IMAD R4, R2, R0, R3 ;  /* 0x0000000002047224 */ /* 0x000fe200078e0203 */
[----:B------:R-:W-:Y:S01]  /*0170*/  IADD3 R19, PT, PT, -R19, RZ, RZ ;  /* 0x000000ff13137210 */ /* 0x000fe20007ffe1ff */
[----:B0-----:R-:W-:-:S02]  /*0180*/  ULEA UR5, UR6, UR5, 0x18 ;  /* 0x0000000506057291 */ /* 0x001fc4000f8ec0ff */
[----:B------:R-:W-:-:S04]  /*0190*/  ULEA UR4, UR6, UR4, 0x18 ;  /* 0x0000000406047291 */ /* 0x000fc8000f8ec0ff */
[----:B------:R-:W-:Y:S02]  /*01a0*/  LEA R20, R3, UR5, 0x2 ;  /* 0x0000000503147c11 */ /* 0x000fe4000f8e10ff */
[----:B------:R-:W-:-:S03]  /*01b0*/  LEA R18, R7, UR4, 0x6 ;  /* 0x0000000407127c11 */ /* 0x000fc6000f8e30ff */
[----:B------:R-:W-:Y:S01]  /*01c0*/  IMAD R16, R7, 0x40, R20 ;  /* 0x0000004007107824 */ /* 0x000fe200078e0214 */
[----:B------:R-:W-:-:S07]  /*01d0*/  LEA R21, R3, R18, 0x2 ;  /* 0x0000001203157211 */ /* 0x000fce00078e10ff */
.L_x_4:
[----:B-1----:R-:W-:Y:S01]  /*01e0*/  MOV R0, R6 ;  /* 0x0000000600007202 */ /* 0x002fe20000000f00 */
[----:B------:R-:W-:Y:S01]  /*01f0*/  HFMA2 R22, -RZ, RZ, 0, 0 ;  /* 0x00000000ff167431 */ /* 0x000fe200000001ff */
[----:B------:R-:W-:Y:S02]  /*0200*/  VIMNMX.U32 R9, PT, PT, R2, R3, !PT ;  /* 0x0000000302097248 */ /* 0x000fe40007fe0000 */
[-C--:B------:R-:W-:Y:S02]  /*0210*/  ISETP.GE.U32.AND P0, PT, R7, R0.reuse, PT ;  /* 0x000000000700720c */ /* 0x080fe40003f06070 */
[-C--:B------:R-:W-:Y:S02]  /*0220*/  ISETP.GE.U32.AND P1, PT, R9, R0.reuse, PT ;  /* 0x000000000900720c */ /* 0x080fe40003f26070 */
[----:B------:R-:W-:Y:S02]  /*0230*/  ISETP.GE.OR P0, PT, R5, R0, P0 ;  /* 0x000000000500720c */ /* 0x000fe40000706670 */
[----:B------:R-:W-:-:S09]  /*0240*/  MOV R27, RZ ;  /* 0x000000ff001b7202 */ /* 0x000fd20000000f00 */
[----:B------:R-:W0:Y:S08]  /*0250*/  @!P1 LDC.64 R10, c[0x0][0x380] ;  /* 0x0000e000ff0a9b82 */ /* 0x000e300000000a00 */
[----:B------:R-:W1:Y:S01]  /*0260*/  @!P0 LDC.64 R8, c[0x0][0x388] ;  /* 0x0000e200ff088b82 */ /* 0x000e620000000a00 */
[----:B0-----:R-:W-:-:S05]  /*0270*/  @!P1 IMAD.WIDE.U32 R10, R4, 0x4, R10 ;  /* 0x00000004040a9825 */ /* 0x001fca00078e000a */
[----:B------:R-:W2:Y:S01]  /*0280*/  @!P1 LDG.E R22, desc[UR8][R10.64] ;  /* 0x000000080a169981 */ /* 0x000ea2000c1e1900 */
[----:B-1----:R-:W-:-:S05]  /*0290*/  @!P0 IMAD.WIDE.U32 R8, R17, 0x4, R8 ;  /* 0x0000000411088825 */ /* 0x002fca00078e0008 */
[----:B------:R-:W3:Y:S01]  /*02a0*/  @!P0 LDG.E R27, desc[UR8][R8.64] ;  /* 0x00000008081b8981 */ /* 0x000ee2000c1e1900 */
[----:B------:R-:W-:-:S05]  /*02b0*/  VIADD R19, R19, 0x1 ;  /* 0x0000000113137836 */ /* 0x000fca0000000000 */
[----:B------:R-:W-:Y:S02]  /*02c0*/  ISETP.NE.AND P0, PT, R19, RZ, PT ;  /* 0x000000ff1300720c */ /* 0x000fe40003f05270 */
[----:B------:R-:W-:Y:S02]  /*02d0*/  IADD3 R3, PT, PT, R3, 0x10, RZ ;  /* 0x0000001003037810 */ /* 0x000fe40007ffe0ff */
[----:B------:R-:W-:Y:S02]  /*02e0*/  IADD3 R7, PT, PT, R7, 0x10, RZ ;  /* 0x0000001007077810 */ /* 0x000fe40007ffe0ff */
[----:B------:R-:W-:Y:S02]  /*02f0*/  IADD3 R4, PT, PT, R4, 0x10, RZ ;  /* 0x0000001004047810 */ /* 0x000fe40007ffe0ff */
[----:B------:R-:W-:Y:S01]  /*0300*/  LEA R17, R0, R17, 0x4 ;  /* 0x0000001100117211 */ /* 0x000fe200078e20ff */
[----:B--2---:R-:W-:Y:S04]  /*0310*/  STS [R21], R22 ;  /* 0x0000001615007388 */ /* 0x004fe80000000800 */
[----:B---3--:R-:W-:Y:S01]  /*0320*/  STS [R16], R27 ;  /* 0x0000001b10007388 */ /* 0x008fe20000000800 */
[----:B------:R-:W-:Y:S06]  /*0330*/  BAR.SYNC.DEFER_BLOCKING 0x0 ;  /* 0x0000000000007b1d */ /* 0x000fec0000010000 */
[----:B------:R-:W-:Y:S04]  /*0340*/  LDS R26, [R20] ;  /* 0x00000000141a7984 */ /* 0x000fe80000000800 */
[----:B------:R-:W0:Y:S04]  /*0350*/  LDS.128 R12, [R18] ;  /* 0x00000000120c7984 */ /* 0x000e280000000c00 */
[----:B------:R-:W1:Y:S04]  /*0360*/  LDS R29, [R20+0x40] ;  /* 0x00004000141d7984 */ /* 0x000e680000000800 */
[----:B------:R-:W2:Y:S04]  /*0370*/  LDS R25, [R20+0x80] ;  /* 0x0000800014197984 */ /* 0x000ea80000000800 */
[----:B------:R-:W3:Y:S04]  /*0380*/  LDS R24, [R20+0xc0] ;  /* 0x0000c00014187984 */ /* 0x000ee80000000800 */
[----:B------:R-:W-:Y:S04]  /*0390*/  LDS.128 R8, [R18+0x10] ;  /* 0x0000100012087984 */ /* 0x000fe80000000c00 */
[----:B------:R-:W-:Y:S04]  /*03a0*/  LDS R22, [R20+0x140] ;  /* 0x0001400014167984 */ /* 0x000fe80000000800 */
[----:B------:R-:W-:Y:S01]  /*03b0*/  LDS R27, [R20+0x200] ;  /* 0x00020000141b7984 */ /* 0x000fe20000000800 */
[----:B0-----:R-:W-:-:S03]  /*03c0*/  FFMA R12, R12, R26, R23 ;  /* 0x0000001a0c0c7223 */ /* 0x001fc60000000017 */
[----:B------:R-:W0:Y:S01]  /*03d0*/  LDS R23, [R20+0x100] ;  /* 0x0001000014177984 */ /* 0x000e220000000800 */
[----:B-1----:R-:W-:-:S03]  /*03e0*/  FFMA R12, R29, R13, R12 ;  /* 0x0000000d1d0c7223 */ /* 0x002fc6000000000c */
[----:B------:R-:W-:Y:S01]  /*03f0*/  LDS R26, [R20+0x1c0] ;  /* 0x0001c000141a7984 */ /* 0x000fe20000000800 */
[----:B--2---:R-:W-:-:S03]  /*0400*/  FFMA R13, R25, R14, R12 ;  /* 0x0000000e190d7223 */ /* 0x004fc6000000000c */
[----:B------:R-:W1:Y:S01]  /*0410*/  LDS R25, [R20+0x180] ;  /* 0x0001800014197984 */ /* 0x000e620000000800 */
[----:B---3--:R-:W-:-:S03]  /*0420*/  FFMA R13, R24, R15, R13 ;  /* 0x0000000f180d7223 */ /* 0x008fc6000000000d */
[----:B------:R-:W-:Y:S01]  /*0430*/  LDS R24, [R20+0x240] ;  /* 0x0002400014187984 */ /* 0x000fe20000000800 */
[----:B0-----:R-:W-:-:S03]  /*0440*/  FFMA R23, R8, R23, R13 ;  /* 0x0000001708177223 */ /* 0x001fc6000000000d */
[----:B------:R-:W0:Y:S01]  /*0450*/  LDS.128 R12, [R18+0x20] ;  /* 0x00002000120c7984 */ /* 0x000e220000000c00 */
[----:B------:R-:W-:-:S03]  /*0460*/  FFMA R22, R22, R9, R23 ;  /* 0x0000000916167223 */ /* 0x000fc60000000017 */
[----:B------:R-:W2:Y:S01]  /*0470*/  LDS R23, [R20+0x280] ;  /* 0x0002800014177984 */ /* 0x000ea20000000800 */
[----:B-1----:R-:W-:-:S03]  /*0480*/  FFMA R25, R25, R10, R22 ;  /* 0x0000000a19197223 */ /* 0x002fc60000000016 */
[----:B------:R-:W1:Y:S01]  /*0490*/  LDS R22, [R20+0x2c0] ;  /* 0x0002c00014167984 */ /* 0x000e620000000800 */
[----:B------:R-:W-:-:S03]  /*04a0*/  FFMA R11, R26, R11, R25 ;  /* 0x0000000b1a0b7223 */ /* 0x000fc60000000019 */
[----:B------:R-:W-:Y:S01]  /*04b0*/  LDS R25, [R20+0x300] ;  /* 0x0003000014197984 */ /* 0x000fe20000000800 */
[----:B0-----:R-:W-:-:S03]  /*04c0*/  FFMA R27, R12, R27, R11 ;  /* 0x0000001b0c1b7223 */ /* 0x001fc6000000000b */
[----:B------:R-:W0:Y:S01]  /*04d0*/  LDS.128 R8, [R18+0x30] ;  /* 0x0000300012087984 */ /* 0x000e220000000c00 */
[----:B------:R-:W-:-:S03]  /*04e0*/  FFMA R24, R24, R13, R27 ;  /* 0x0000000d18187223 */ /* 0x000fc6000000001b */
[----:B------:R-:W3:Y:S04]  /*04f0*/  LDS R27, [R20+0x340] ;  /* 0x00034000141b7984 */ /* 0x000ee80000000800 */
[----:B------:R-:W4:Y:S04]  /*0500*/  LDS R13, [R20+0x380] ;  /* 0x00038000140d7984 */ /* 0x000f280000000800 */
[----:B------:R-:W5:Y:S01]  /*0510*/  LDS R12, [R20+0x3c0] ;  /* 0x0003c000140c7984 */ /* 0x000f620000000800 */
[----:B--2---:R-:W-:-:S04]  /*0520*/  FFMA R23, R23, R14, R24 ;  /* 0x0000000e17177223 */ /* 0x004fc80000000018 */
[----:B-1----:R-:W-:-:S04]  /*0530*/  FFMA R15, R22, R15, R23 ;  /* 0x0000000f160f7223 */ /* 0x002fc80000000017 */
[----:B0-----:R-:W-:-:S04]  /*0540*/  FFMA R8, R8, R25, R15 ;  /* 0x0000001908087223 */ /* 0x001fc8000000000f */
[----:B---3--:R-:W-:-:S04]  /*0550*/  FFMA R8, R27, R9, R8 ;  /* 0x000000091b087223 */ /* 0x008fc80000000008 */
[----:B----4-:R-:W-:-:S04]  /*0560*/  FFMA R13, R13, R10, R8 ;  /* 0x0000000a0d0d7223 */ /* 0x010fc80000000008 */
[----:B-----5:R-:W-:Y:S01]  /*0570*/  FFMA R23, R12, R11, R13 ;  /* 0x0000000b0c177223 */ /* 0x020fe2000000000d */
[----:B------:R-:W-:Y:S06]  /*0580*/  BAR.SYNC.DEFER_BLOCKING 0x0 ;  /* 0x0000000000007b1d */ /* 0x000fec0000010000 */
[----:B------:R-:W-:Y:S05]  /*0590*/  @P0 BRA `(.L_x_4) ;  /* 0xfffffffc00100947 */ /* 0x000fea000383ffff */
.L_x_3:
        /* <DEDUP_REMOVED lines=8> */
.L_x_5:
        /* <DEDUP_REMOVED lines=14> */
.L_x_12:


//--------------------- .text._Z13matmul_threadPKfS0_Pfi --------------------------
	.section	.text._Z13matmul_threadPKfS0_Pfi,"ax",@progbits
	.align	128
        .global         _Z13matmul_threadPKfS0_Pfi
        .type           _Z13matmul_threadPKfS0_Pfi,@function
        .size           _Z13matmul_threadPKfS0_Pfi,(.L_x_13 - _Z13matmul_threadPKfS0_Pfi)
        .other          _Z13matmul_threadPKfS0_Pfi,@"STO_CUDA_ENTRY STV_DEFAULT"
_Z13matmul_threadPKfS0_Pfi:
.text._Z13matmul_threadPKfS0_Pfi:
[----:B------:R-:W-:Y:S01]  /*0000*/  LDC R1, c[0x0][0x37c] ;  /* 0x0000df00ff017b82 */ /* 0x000fe20000000800 */
[----:B------:R-:W0:Y:S07]  /*0010*/  S2R R0, SR_TID.Y ;  /* 0x0000000000007919 */ /* 0x000e2e0000002200 */
[----:B------:R-:W0:Y:S01]  /*0020*/  S2UR UR4, SR_CTAID.Y ;  /* 0x00000000000479c3 */ /* 0x000e220000002600 */
[----:B------:R-:W1:Y:S01]  /*0030*/  LDCU UR20, c[0x0][0x398] ;  /* 0x00007300ff1477ac */ /* 0x000e620008000800 */
[----:B------:R-:W2:Y:S06]  /*0040*/  S2R R3, SR_TID.X ;  /* 0x0000000000037919 */ /* 0x000eac0000002100 */
[----:B------:R-:W0:Y:S08]  /*0050*/  LDC R13, c[0x0][0x364] ;  /* 0x0000d900ff0d7b82 */ /* 0x000e300000000800 */
[----:B------:R-:W2:Y:S08]  /*0060*/  S2UR UR5, SR_CTAID.X ;  /* 0x00000000000579c3 */ /* 0x000eb00000002500 */
[----:B------:R-:W2:Y:S01]  /*0070*/  LDC R2, c[0x0][0x360] ;  /* 0x0000d800ff027b82 */ /* 0x000ea20000000800 */
[----:B0-----:R-:W-:-:S02]  /*0080*/  IMAD R13, R13, UR4, R0 ;  /* 0x000000040d0d7c24 */ /* 0x001fc4000f8e0200 */
[----:B--2---:R-:W-:-:S05]  /*0090*/  IMAD R0, R2, UR5, R3 ;  /* 0x0000000502007c24 */ /* 0x004fca000f8e0203 */
[----:B------:R-:W-:-:S04]  /*00a0*/  VIMNMX R2, PT, PT, R13, R0, !PT ;  /* 0x000000000d027248 */ /* 0x000fc80007fe0100 */
[----:B-1----:R-:W-:-:S13]  /*00b0*/  ISETP.GE.AND P0, PT, R2, UR20, PT ;  /* 0x0000001402007c0c */ /* 0x002fda000bf06270 */
[----:B------:R-:W-:Y:S05]  /*00c0*/  @P0 EXIT ;  /* 0x000000000000094d */ /* 0x000fea0003800000 */
[----:B------:R-:W-:Y:S01]  /*00d0*/  UISETP.GE.U32.AND UP0, UPT, UR20, 0x8, UPT ;  /* 0x000000081400788c */ /* 0x000fe2000bf06070 */
[----:B------:R-:W-:Y:S02]  /*00e0*/  HFMA2 R12, -RZ, RZ, 0, 0 ;  /* 0x00000000ff0c7431 */ /* 0x000fe400000001ff */
[----:B------:R-:W-:Y:S01]  /*00f0*/  IMAD R13, R13, UR20, RZ ;  /* 0x000000140d0d7c24 */ /* 0x000fe2000f8e02ff */
[----:B------:R-:W-:Y:S01]  /*0100*/  UMOV UR4, URZ ;  /* 0x000000ff00047c82 */ /* 0x000fe20008000000 */
[----:B------:R-:W0:Y:S04]  /*0110*/  LDCU.64 UR18, c[0x0][0x358] ;  /* 0x00006b00ff1277ac */ /* 0x000e280008000a00 */
[----:B------:R-:W-:Y:S05]  /*0120*/  BRA.U !UP0, `(.L_x_6) ;  /* 0x0000000508047547 */ /* 0x000fea000b800000 */
[----:B------:R-:W1:Y:S01]  /*0130*/  LDCU.128 UR24, c[0x0][0x380] ;  /* 0x00007000ff1877ac */ /* 0x000e620008000c00 */
[----:B------:R-:W-:Y:S02]  /*0140*/  MOV R12, RZ ;  /* 0x000000ff000c7202 */ /* 0x000fe40000000f00 */
[----:B------:R-:W-:Y:S01]  /*0150*/  MOV R14, R0 ;  /* 0x00000000000e7202 */ /* 0x000fe20000000f00 */
[----:B------:R-:W-:-:S04]  /*0160*/  ULOP3.LUT UR4, UR20, 0x7ffffff8, URZ, 0xc0, !UPT ;  /* 0x7ffffff814047892 */ /* 0x000fc8000f8ec0ff */
[----:B------:R-:W-:Y:S01]  /*0170*/  UIADD3 UR5, UPT, UPT, -UR4, URZ, URZ ;  /* 0x000000ff04057290 */ /* 0x000fe2000fffe1ff */
[----:B-1----:R-:W-:Y:S01]  /*0180*/  MOV R2, UR24 ;  /* 0x0000001800027c02 */ /* 0x002fe20008000f00 */
[----:B------:R-:W-:Y:S01]  /*0190*/  UIMAD.WIDE UR6, UR20, 0x8, UR26 ;  /* 0x00000008140678a5 */ /* 0x000fe2000f8e021a */
[----:B------:R-:W-:Y:S01]  /*01a0*/  MOV R3, UR25 ;  /* 0x0000001900037c02 */ /* 0x000fe20008000f00 */
[----:B------:R-:W-:Y:S02]  /*01b0*/  UIMAD.WIDE UR8, UR20, 0xc, UR26 ;  /* 0x0000000c140878a5 */ /* 0x000fe4000f8e021a */
[----:B------:R-:W-:Y:S01]  /*01c0*/  UIMAD.WIDE UR10, UR20, 0x10, UR26 ;  /* 0x00000010140a78a5 */ /* 0x000fe2000f8e021a */
[----:B------:R-:W-:Y:S01]  /*01d0*/  IMAD.WIDE.U32 R2, R13, 0x4, R2 ;  /* 0x000000040d027825 */ /* 0x000fe200078e0002 */
[----:B------:R-:W-:Y:S02]  /*01e0*/  UIMAD.WIDE UR12, UR20, 0x14, UR26 ;  /* 0x00000014140c78a5 */ /* 0x000fe4000f8e021a */
[----:B------:R-:W-:Y:S01]  /*01f0*/  UIMAD.WIDE UR14, UR20, 0x18, UR26 ;  /* 0x00000018140e78a5 */ /* 0x000fe2000f8e021a */
[----:B------:R-:W-:Y:S01]  /*0200*/  IADD3 R2, P0, PT, R2, 0x10, RZ ;  /* 0x0000001002027810 */ /* 0x000fe20007f1e0ff */
[----:B------:R-:W-:-:S03]  /*0210*/  UIMAD.WIDE UR16, UR20, 0x1c, UR26 ;  /* 0x0000001c141078a5 */ /* 0x000fc6000f8e021a */
[----:B------:R-:W-:-:S09]  /*0220*/  IADD3.X R3, PT, PT, RZ, R3, RZ, P0, !PT ;  /* 0x00000003ff037210 */ /* 0x000fd200007fe4ff */
.L_x_7:
[----:B------:R-:W-:Y:S01]  /*0230*/  UIMAD.WIDE UR22, UR20, 0x4, UR26 ;  /* 0x00000004141678a5 */ /* 0x000fe2000f8e021a */
[----:B------:R-:W-:Y:S02]  /*0240*/  IMAD.MOV.U32 R23, RZ, RZ, 0x4 ;  /* 0x00000004ff177424 */ /* 0x000fe400078e00ff */
[----:B------:R-:W-:Y:S01]  /*0250*/  HFMA2 R11, -RZ, RZ, 0, 2.384185791015625e-07 ;  /* 0x00000004ff0b7431 */ /* 0x000fe200000001ff */
[----:B------:R-:W-:Y:S01]  /*0260*/  MOV R25, 0x4 ;  /* 0x0000000400197802 */ /* 0x000fe20000000f00 */
[----:B0-----:R-:W2:Y:S01]  /*0270*/  LDG.E R21, desc[UR18][R2.64+-0x10] ;  /* 0xfffff01202157981 */ /* 0x001ea2000c1e1900 */
[C---:B------:R-:W-:Y:S01]  /*0280*/  IMAD.WIDE R22, R14.reuse, R23, UR26 ;  /* 0x0000001a0e167e25 */ /* 0x040fe2000f8e0217 */
[----:B------:R-:W-:Y:S02]  /*0290*/  MOV R8, UR22 ;  /* 0x0000001600087c02 */ /* 0x000fe40008000f00 */
[----:B------:R-:W-:Y:S01]  /*02a0*/  MOV R9, UR23 ;  /* 0x0000001700097c02 */ /* 0x000fe20008000f00 */
[----:B------:R-:W3:Y:S02]  /*02b0*/  LDG.E R19, desc[UR18][R2.64+-0xc] ;  /* 0xfffff41202137981 */ /* 0x000ee4000c1e1900 */
[----:B------:R-:W-:-:S02]  /*02c0*/  IMAD.WIDE R8, R14, 0x4, R8 ;  /* 0x000000040e087825 */ /* 0x000fc400078e0208 */
[----:B------:R-:W2:Y:S01]  /*02d0*/  LDG.E R22, desc[UR18][R22.64] ;  /* 0x0000001216167981 */ /* 0x000ea2000c1e1900 */
[----:B------:R-:W-:Y:S01]  /*02e0*/  MOV R5, 0x4 ;  /* 0x0000000400057802 */ /* 0x000fe20000000f00 */
[C---:B------:R-:W-:Y:S02]  /*02f0*/  IMAD.WIDE R24, R14.reuse, R25, UR6 ;  /* 0x000000060e187e25 */ /* 0x040fe4000f8e0219 */
[----:B------:R0:W3:Y:S02]  /*0300*/  LDG.E R20, desc[UR18][R8.64] ;  /* 0x0000001208147981 */ /* 0x0000e4000c1e1900 */
[----:B------:R-:W-:Y:S02]  /*0310*/  IMAD.WIDE R10, R14, R11, UR8 ;  /* 0x000000080e0a7e25 */ /* 0x000fe4000f8e020b */
[----:B------:R-:W4:Y:S04]  /*0320*/  LDG.E R18, desc[UR18][R24.64] ;  /* 0x0000001218127981 */ /* 0x000f28000c1e1900 */
[----:B------:R-:W4:Y:S01]  /*0330*/  LDG.E R17, desc[UR18][R2.64+-0x8] ;  /* 0xfffff81202117981 */ /* 0x000f22000c1e1900 */
[----:B0-----:R-:W-:-:S02]  /*0340*/  HFMA2 R9, -RZ, RZ, 0, 2.384185791015625e-07 ;  /* 0x00000004ff097431 */ /* 0x001fc400000001ff */
[----:B------:R-:W-:Y:S01]  /*0350*/  IMAD.MOV.U32 R7, RZ, RZ, 0x4 ;  /* 0x00000004ff077424 */ /* 0x000fe200078e00ff */
[----:B------:R0:W5:Y:S01]  /*0360*/  LDG.E R16, desc[UR18][R10.64] ;  /* 0x000000120a107981 */ /* 0x000162000c1e1900 */
[----:B------:R-:W-:-:S03]  /*0370*/  IMAD.WIDE R4, R14, R5, UR10 ;  /* 0x0000000a0e047e25 */ /* 0x000fc6000f8e0205 */
[----:B------:R-:W5:Y:S01]  /*0380*/  LDG.E R15, desc[UR18][R2.64+-0x4] ;  /* 0xfffffc12020f7981 */ /* 0x000f62000c1e1900 */
[C---:B------:R-:W-:Y:S01]  /*0390*/  IMAD.WIDE R6, R14.reuse, R7, UR12 ;  /* 0x0000000c0e067e25 */ /* 0x040fe2000f8e0207 */
[----:B------:R-:W-:Y:S02]  /*03a0*/  MOV R27, 0x4 ;  /* 0x00000004001b7802 */ /* 0x000fe40000000f00 */
[----:B------:R1:W5:Y:S01]  /*03b0*/  LDG.E R4, desc[UR18][R4.64] ;  /* 0x0000001204047981 */ /* 0x000362000c1e1900 */
[----:B------:R-:W-:-:S03]  /*03c0*/  IMAD.WIDE R8, R14, R9, UR14 ;  /* 0x0000000e0e087e25 */ /* 0x000fc6000f8e0209 */
[----:B------:R-:W5:Y:S01]  /*03d0*/  LDG.E R23, desc[UR18][R2.64] ;  /* 0x0000001202177981 */ /* 0x000f62000c1e1900 */
[----:B0-----:R-:W-:-:S03]  /*03e0*/  IMAD.WIDE R10, R14, R27, UR16 ;  /* 0x000000100e0a7e25 */ /* 0x001fc6000f8e021b */
[----:B------:R-:W5:Y:S04]  /*03f0*/  LDG.E R7, desc[UR18][R6.64] ;  /* 0x0000001206077981 */ /* 0x000f68000c1e1900 */
[----:B------:R-:W5:Y:S04]  /*0400*/  LDG.E R24, desc[UR18][R2.64+0x4] ;  /* 0x0000041202187981 */ /* 0x000f68000c1e1900 */
[----:B------:R-:W5:Y:S04]  /*0410*/  LDG.E R8, desc[UR18][R8.64] ;  /* 0x0000001208087981 */ /* 0x000f68000c1e1900 */
[----:B------:R-:W5:Y:S04]  /*0420*/  LDG.E R25, desc[UR18][R2.64+0x8] ;  /* 0x0000081202197981 */ /* 0x000f68000c1e1900 */
[----:B------:R-:W5:Y:S04]  /*0430*/  LDG.E R10, desc[UR18][R10.64] ;  /* 0x000000120a0a7981 */ /* 0x000f68000c1e1900 */
[----:B------:R0:W5:Y:S01]  /*0440*/  LDG.E R27, desc[UR18][R2.64+0xc] ;  /* 0x00000c12021b7981 */ /* 0x000162000c1e1900 */
[----:B------:R-:W-:-:S04]  /*0450*/  UIADD3 UR5, UPT, UPT, UR5, 0x8, URZ ;  /* 0x0000000805057890 */ /* 0x000fc8000fffe0ff */
[----:B------:R-:W-:Y:S01]  /*0460*/  UISETP.NE.AND UP0, UPT, UR5, URZ, UPT ;  /* 0x000000ff0500728c */ /* 0x000fe2000bf05270 */
[----:B-1----:R-:W-:Y:S02]  /*0470*/  MOV R5, UR20 ;  /* 0x0000001400057c02 */ /* 0x002fe40008000f00 */
[----:B0-----:R-:W-:Y:S02]  /*0480*/  IADD3 R2, P0, PT, R2, 0x20, RZ ;  /* 0x0000002002027810 */ /* 0x001fe40007f1e0ff */
[----:B------:R-:W-:Y:S02]  /*0490*/  LEA R14, R5, R14, 0x3 ;  /* 0x0000000e050e7211 */ /* 0x000fe400078e18ff */
[----:B------:R-:W-:Y:S01]  /*04a0*/  IADD3.X R3, PT, PT, RZ, R3, RZ, P0, !PT ;  /* 0x00000003ff037210 */ /* 0x000fe200007fe4ff */
[----:B--2---:R-:W-:-:S04]  /*04b0*/  FFMA R22, R21, R22, R12 ;  /* 0x0000001615167223 */ /* 0x004fc8000000000c */
[----:B---3--:R-:W-:-:S04]  /*04c0*/  FFMA R20, R19, R20, R22 ;  /* 0x0000001413147223 */ /* 0x008fc80000000016 */
[----:B----4-:R-:W-:-:S04]  /*04d0*/  FFMA R18, R17, R18, R20 ;  /* 0x0000001211127223 */ /* 0x010fc80000000014 */
[----:B-----5:R-:W-:-:S04]  /*04e0*/  FFMA R16, R15, R16, R18 ;  /* 0x000000100f107223 */ /* 0x020fc80000000012 */
[----:B------:R-:W-:-:S04]  /*04f0*/  FFMA R23, R23, R4, R16 ;  /* 0x0000000417177223 */ /* 0x000fc80000000010 */
[----:B------:R-:W-:-:S04]  /*0500*/  FFMA R24, R24, R7, R23 ;  /* 0x0000000718187223 */ /* 0x000fc80000000017 */
[----:B------:R-:W-:-:S04]  /*0510*/  FFMA R8, R25, R8, R24 ;  /* 0x0000000819087223 */ /* 0x000fc80000000018 */
[----:B------:R-:W-:Y:S01]  /*0520*/  FFMA R12, R27, R10, R8 ;  /* 0x0000000a1b0c7223 */ /* 0x000fe20000000008 */
[----:B------:R-:W-:Y:S06]  /*0530*/  BRA.U UP0, `(.L_x_7) ;  /* 0xfffffffd003c7547 */ /* 0x000fec000b83ffff */
.L_x_6:
[----:B------:R-:W-:-:S04]  /*0540*/  ULOP3.LUT UR6, UR20, 0x7, URZ, 0xc0, !UPT ;  /* 0x0000000714067892 */ /* 0x000fc8000f8ec0ff */
[----:B------:R-:W-:-:S09]  /*0550*/  UISETP.NE.AND UP0, UPT, UR6, URZ, UPT ;  /* 0x000000ff0600728c */ /* 0x000fd2000bf05270 */
[----:B------:R-:W-:Y:S05]  /*0560*/  BRA.U !UP0, `(.L_x_8) ;  /* 0x0000000508387547 */ /* 0x000fea000b800000 */
[----:B------:R-:W-:Y:S02]  /*0570*/  UISETP.GE.U32.AND UP0, UPT, UR6, 0x4, UPT ;  /* 0x000000040600788c */ /* 0x000fe4000bf06070 */
[----:B------:R-:W-:-:S04]  /*0580*/  ULOP3.LUT UR5, UR20, 0x3, URZ, 0xc0, !UPT ;  /* 0x0000000314057892 */ /* 0x000fc8000f8ec0ff */
[----:B------:R-:W-:-:S03]  /*0590*/  UISETP.NE.AND UP1, UPT, UR5, URZ, UPT ;  /* 0x000000ff0500728c */ /* 0x000fc6000bf25270 */
[----:B------:R-:W-:Y:S08]  /*05a0*/  BRA.U !UP0, `(.L_x_9) ;  /* 0x00000001087c7547 */ /* 0x000ff0000b800000 */
[----:B------:R-:W1:Y:S01]  /*05b0*/  LDC.64 R6, c[0x0][0x388] ;  /* 0x0000e200ff067b82 */ /* 0x000e620000000a00 */
[----:B------:R-:W2:Y:S01]  /*05c0*/  LDCU.64 UR6, c[0x0][0x380] ;  /* 0x00007000ff0677ac */ /* 0x000ea20008000a00 */
[----:B------:R-:W-:Y:S01]  /*05d0*/  IMAD.U32 R9, RZ, RZ, UR4 ;  /* 0x00000004ff097e24 */ /* 0x000fe2000f8e00ff */
[C---:B------:R-:W-:Y:S02]  /*05e0*/  IADD3 R3, PT, PT, R13.reuse, UR4, RZ ;  /* 0x000000040d037c10 */ /* 0x040fe4000fffe0ff */
[----:B------:R-:W-:Y:S01]  /*05f0*/  IADD3 R10, P0, PT, R13, UR4, RZ ;  /* 0x000000040d0a7c10 */ /* 0x000fe2000ff1e0ff */
[----:B------:R-:W-:Y:S01]  /*0600*/  IMAD R9, R9, UR20, R0 ;  /* 0x0000001409097c24 */ /* 0x000fe2000f8e0200 */
[----:B------:R-:W-:Y:S01]  /*0610*/  MOV R11, UR20 ;  /* 0x00000014000b7c02 */ /* 0x000fe20008000f00 */
[----:B------:R-:W3:Y:S01]  /*0620*/  LDC.64 R4, c[0x0][0x380] ;  /* 0x0000e000ff047b82 */ /* 0x000ee20000000a00 */
[----:B------:R-:W-:Y:S01]  /*0630*/  MOV R15, UR20 ;  /* 0x00000014000f7c02 */ /* 0x000fe20008000f00 */
[----:B-1----:R-:W-:Y:S01]  /*0640*/  IMAD.WIDE R6, R9, 0x4, R6 ;  /* 0x0000000409067825 */ /* 0x002fe200078e0206 */
[----:B------:R-:W-:-:S05]  /*0650*/  MOV R9, UR20 ;  /* 0x0000001400097c02 */ /* 0x000fca0008000f00 */
[----:B------:R-:W-:Y:S02]  /*0660*/  IMAD.WIDE R8, R9, 0x4, R6 ;  /* 0x0000000409087825 */ /* 0x000fe400078e0206 */
[----:B0-----:R-:W4:Y:S02]  /*0670*/  LDG.E R6, desc[UR18][R6.64] ;  /* 0x0000001206067981 */ /* 0x001f24000c1e1900 */
[----:B---3--:R-:W-:Y:S01]  /*0680*/  IMAD.WIDE.U32 R4, R3, 0x4, R4 ;  /* 0x0000000403047825 */ /* 0x008fe200078e0004 */
[----:B------:R-:W-:Y:S01]  /*0690*/  IADD3.X R3, PT, PT, RZ, RZ, RZ, P0, !PT ;  /* 0x000000ffff037210 */ /* 0x000fe200007fe4ff */
[----:B------:R-:W3:Y:S01]  /*06a0*/  LDG.E R17, desc[UR18][R8.64] ;  /* 0x0000001208117981 */ /* 0x000ee2000c1e1900 */
[----:B--2---:R-:W-:-:S03]  /*06b0*/  LEA R2, P0, R10, UR6, 0x2 ;  /* 0x000000060a027c11 */ /* 0x004fc6000f8010ff */
[----:B------:R-:W4:Y:S01]  /*06c0*/  LDG.E R5, desc[UR18][R4.64] ;  /* 0x0000001204057981 */ /* 0x000f22000c1e1900 */
[----:B------:R-:W-:Y:S01]  /*06d0*/  LEA.HI.X R3, R10, UR7, R3, 0x2, P0 ;  /* 0x000000070a037c11 */ /* 0x000fe200080f1403 */
[----:B------:R-:W-:-:S04]  /*06e0*/  IMAD.WIDE R10, R11, 0x4, R8 ;  /* 0x000000040b0a7825 */ /* 0x000fc800078e0208 */
[----:B------:R-:W3:Y:S01]  /*06f0*/  LDG.E R16, desc[UR18][R2.64+0x4] ;  /* 0x0000041202107981 */ /* 0x000ee2000c1e1900 */
[----:B------:R-:W-:-:S03]  /*0700*/  IMAD.WIDE R14, R15, 0x4, R10 ;  /* 0x000000040f0e7825 */ /* 0x000fc600078e020a */
[----:B------:R-:W2:Y:S04]  /*0710*/  LDG.E R19, desc[UR18][R10.64] ;  /* 0x000000120a137981 */ /* 0x000ea8000c1e1900 */
[----:B------:R-:W2:Y:S04]  /*0720*/  LDG.E R18, desc[UR18][R2.64+0x8] ;  /* 0x0000081202127981 */ /* 0x000ea8000c1e1900 */
[----:B------:R-:W5:Y:S04]  /*0730*/  LDG.E R20, desc[UR18][R2.64+0xc] ;  /* 0x00000c1202147981 */ /* 0x000f68000c1e1900 */
[----:B------:R-:W5:Y:S01]  /*0740*/  LDG.E R14, desc[UR18][R14.64] ;  /* 0x000000120e0e7981 */ /* 0x000f62000c1e1900 */
[----:B------:R-:W-:Y:S01]  /*0750*/  UIADD3 UR4, UPT, UPT, UR4, 0x4, URZ ;  /* 0x0000000404047890 */ /* 0x000fe2000fffe0ff */
[----:B----4-:R-:W-:-:S04]  /*0760*/  FFMA R5, R5, R6, R12 ;  /* 0x0000000605057223 */ /* 0x010fc8000000000c */
[----:B---3--:R-:W-:-:S04]  /*0770*/  FFMA R5, R16, R17, R5 ;  /* 0x0000001110057223 */ /* 0x008fc80000000005 */
[----:B--2---:R-:W-:-:S04]  /*0780*/  FFMA R5, R18, R19, R5 ;  /* 0x0000001312057223 */ /* 0x004fc80000000005 */
[----:B-----5:R-:W-:-:S07]  /*0790*/  FFMA R12, R20, R14, R5 ;  /* 0x0000000e140c7223 */ /* 0x020fce0000000005 */
.L_x_9:
[----:B------:R-:W-:Y:S05]  /*07a0*/  BRA.U !UP1, `(.L_x_8) ;  /* 0x0000000109a87547 */ /* 0x000fea000b800000 */
[----:B------:R-:W-:Y:S01]  /*07b0*/  UISETP.NE.AND UP0, UPT, UR5, 0x1, UPT ;  /* 0x000000010500788c */ /* 0x000fe2000bf05270 */
[----:B------:R-:W-:Y:S01]  /*07c0*/  MOV R7, UR4 ;  /* 0x0000000400077c02 */ /* 0x000fe20008000f00 */
[----:B------:R-:W-:Y:S02]  /*07d0*/  ULOP3.LUT UR5, UR20, 0x1, URZ, 0xc0, !UPT ;  /* 0x0000000114057892 */ /* 0x000fe4000f8ec0ff */
[----:B------:R-:W-:Y:S02]  /*07e0*/  MOV R15, UR20 ;  /* 0x00000014000f7c02 */ /* 0x000fe40008000f00 */
[----:B------:R-:W-:Y:S01]  /*07f0*/  UISETP.NE.U32.AND UP1, UPT, UR5, 0x1, UPT ;  /* 0x000000010500788c */ /* 0x000fe2000bf25070 */
[----:B------:R-:W-:-:S04]  /*0800*/  PLOP3.LUT P1, PT, PT, PT, UP0, 0x80, 0x8 ;  /* 0x000000000008781c */ /* 0x000fc80003f2f008 */
[----:B------:R-:W1:Y:S01]  /*0810*/  @UP0 LDCU.128 UR8, c[0x0][0x380] ;  /* 0x00007000ff0807ac */ /* 0x000e620008000c00 */
[----:B------:R-:W-:Y:S01]  /*0820*/  PLOP3.LUT P0, PT, PT, PT, UP1, 0x80, 0x8 ;  /* 0x000000000008781c */ /* 0x000fe20003f0f018 */
[----:B------:R-:W2:Y:S04]  /*0830*/  @UP0 LDCU.64 UR6, c[0x0][0x380] ;  /* 0x00007000ff0607ac */ /* 0x000ea80008000a00 */
[----:B------:R-:W3:Y:S03]  /*0840*/  @!UP1 LDCU.128 UR12, c[0x0][0x380] ;  /* 0x00007000ff0c97ac */ /* 0x000ee60008000c00 */
[C---:B------:R-:W-:Y:S02]  /*0850*/  @P1 IADD3 R3, PT, PT, R13.reuse, UR4, RZ ;  /* 0x000000040d031c10 */ /* 0x040fe4000fffe0ff */
[----:B------:R-:W-:Y:S01]  /*0860*/  @P1 IADD3 R6, P2, PT, R13, UR4, RZ ;  /* 0x000000040d061c10 */ /* 0x000fe2000ff5e0ff */
[----:B------:R-:W-:Y:S01]  /*0870*/  @UP0 UIADD3 UR4, UPT, UPT, UR4, 0x2, URZ ;  /* 0x0000000204040890 */ /* 0x000fe2000fffe0ff */
[----:B-1----:R-:W-:Y:S01]  /*0880*/  MOV R11, UR9 ;  /* 0x00000009000b7c02 */ /* 0x002fe20008000f00 */
[----:B------:R-:W-:Y:S01]  /*0890*/  IMAD.U32 R10, RZ, RZ, UR8 ;  /* 0x00000008ff0a7e24 */ /* 0x000fe2000f8e00ff */
[----:B------:R-:W-:-:S02]  /*08a0*/  MOV R4, UR10 ;  /* 0x0000000a00047c02 */ /* 0x000fc40008000f00 */
[----:B------:R-:W-:Y:S01]  /*08b0*/  MOV R5, UR11 ;  /* 0x0000000b00057c02 */ /* 0x000fe20008000f00 */
[----:B------:R-:W-:-:S04]  /*08c0*/  @P1 IMAD.WIDE.U32 R10, R3, 0x4, R10 ;  /* 0x00000004030a1825 */ /* 0x000fc800078e000a */
[----:B------:R-:W-:Y:S01]  /*08d0*/  @P1 IMAD R3, R7, UR20, R0 ;  /* 0x0000001407031c24 */ /* 0x000fe2000f8e0200 */
[----:B------:R-:W-:Y:S01]  /*08e0*/  @P1 IADD3.X R7, PT, PT, RZ, RZ, RZ, P2, !PT ;  /* 0x000000ffff071210 */ /* 0x000fe200017fe4ff */
[----:B------:R-:W-:Y:S01]  /*08f0*/  IMAD.U32 R19, RZ, RZ, UR4 ;  /* 0x00000004ff137e24 */ /* 0x000fe2000f8e00ff */
[C---:B--2---:R-:W-:Y:S01]  /*0900*/  @P1 LEA R2, P2, R6.reuse, UR6, 0x2 ;  /* 0x0000000606021c11 */ /* 0x044fe2000f8410ff */
[----:B------:R-:W-:Y:S01]  /*0910*/  @P1 IMAD.WIDE R4, R3, 0x4, R4 ;  /* 0x0000000403041825 */ /* 0x000fe200078e0204 */
[----:B------:R-:W-:Y:S01]  /*0920*/  @!P0 IADD3 R17, PT, PT, R13, UR4, RZ ;  /* 0x000000040d118c10 */ /* 0x000fe2000fffe0ff */
[----:B0-----:R-:W2:Y:S01]  /*0930*/  @P1 LDG.E R11, desc[UR18][R10.64] ;  /* 0x000000120a0b1981 */ /* 0x001ea2000c1e1900 */
[----:B------:R-:W-:Y:S01]  /*0940*/  @P1 LEA.HI.X R3, R6, UR7, R7, 0x2, P2 ;  /* 0x0000000706031c11 */ /* 0x000fe200090f1407 */
[----:B------:R-:W-:Y:S01]  /*0950*/  @!P0 IMAD R19, R19, UR20, R0 ;  /* 0x0000001413138c24 */ /* 0x000fe2000f8e0200 */
[----:B---3--:R-:W-:Y:S01]  /*0960*/  MOV R6, UR12 ;  /* 0x0000000c00067c02 */ /* 0x008fe20008000f00 */
[----:B------:R-:W-:Y:S01]  /*0970*/  @P1 IMAD.WIDE R14, R15, 0x4, R4 ;  /* 0x000000040f0e1825 */ /* 0x000fe200078e0204 */
[----:B------:R-:W-:Y:S01]  /*0980*/  MOV R7, UR13 ;  /* 0x0000000d00077c02 */ /* 0x000fe20008000f00 */
[----:B------:R-:W2:Y:S01]  /*0990*/  @P1 LDG.E R4, desc[UR18][R4.64] ;  /* 0x0000001204041981 */ /* 0x000ea2000c1e1900 */
[----:B------:R-:W-:-:S02]  /*09a0*/  MOV R8, UR14 ;  /* 0x0000000e00087c02 */ /* 0x000fc40008000f00 */
[----:B------:R-:W-:Y:S01]  /*09b0*/  MOV R9, UR15 ;  /* 0x0000000f00097c02 */ /* 0x000fe20008000f00 */
[----:B------:R-:W-:Y:S01]  /*09c0*/  @!P0 IMAD.WIDE.U32 R6, R17, 0x4, R6 ;  /* 0x0000000411068825 */ /* 0x000fe200078e0006 */
[----:B------:R-:W3:Y:S03]  /*09d0*/  @P1 LDG.E R14, desc[UR18][R14.64] ;  /* 0x000000120e0e1981 */ /* 0x000ee6000c1e1900 */
[----:B------:R-:W-:Y:S01]  /*09e0*/  @!P0 IMAD.WIDE R8, R19, 0x4, R8 ;  /* 0x0000000413088825 */ /* 0x000fe200078e0208 */
[----:B------:R-:W3:Y:S04]  /*09f0*/  @P1 LDG.E R2, desc[UR18][R2.64+0x4] ;  /* 0x0000041202021981 */ /* 0x000ee8000c1e1900 */
[----:B------:R-:W4:Y:S04]  /*0a00*/  @!P0 LDG.E R7, desc[UR18][R6.64] ;  /* 0x0000001206078981 */ /* 0x000f28000c1e1900 */
[----:B------:R-:W4:Y:S01]  /*0a10*/  @!P0 LDG.E R8, desc[UR18][R8.64] ;  /* 0x0000001208088981 */ /* 0x000f22000c1e1900 */
[----:B--2---:R-:W-:-:S04]  /*0a20*/  @P1 FFMA R11, R11, R4, R12 ;  /* 0x000000040b0b1223 */ /* 0x004fc8000000000c */
[----:B---3--:R-:W-:-:S04]  /*0a30*/  @P1 FFMA R12, R2, R14, R11 ;  /* 0x0000000e020c1223 */ /* 0x008fc8000000000b */
[----:B----4-:R-:W-:-:S07]  /*0a40*/  @!P0 FFMA R12, R7, R8, R12 ;  /* 0x00000008070c8223 */ /* 0x010fce000000000c */
.L_x_8:
[----:B------:R-:W1:Y:S01]  /*0a50*/  LDC.64 R2, c[0x0][0x390] ;  /* 0x0000e400ff027b82 */ /* 0x000e620000000a00 */
[----:B------:R-:W-:-:S05]  /*0a60*/  IADD3 R13, PT, PT, R0, R13, RZ ;  /* 0x0000000d000d7210 */ /* 0x000fca0007ffe0ff */
[----:B-1----:R-:W-:-:S05]  /*0a70*/  IMAD.WIDE R2, R13, 0x4, R2 ;  /* 0x000000040d027825 */ /* 0x002fca00078e0202 */
[----:B0-----:R-:W-:Y:S01]  /*0a80*/  STG.E desc[UR18][R2.64], R12 ;  /* 0x0000000c02007986 */ /* 0x001fe2000c101912 */
[----:B------:R-:W-:Y:S05]  /*0a90*/  EXIT ;  /* 0x000000000000794d */ /* 0x000fea0003800000 */
.L_x_10:
        /* <DEDUP_REMOVED lines=14> */
.L_x_13:


//--------------------- .nv.shared._Z23matmul_coalesced_sharedPKfS0_Pfi --------------------------
	.section	.nv.shared._Z23matmul_coalesced_sharedPKfS0_Pfi,"aw",@nobits
	.sectionflags	@""
	.align	4
.nv.shared._Z23matmul_coalesced_sharedPKfS0_Pfi:
	.zero		3072


//--------------------- .nv.shared.reserved.0     --------------------------
	.section	.nv.shared.reserved.0,"aw",@nobits
	.weak		__nv_reservedSMEM_offset_0_alias
	.size		__nv_reservedSMEM_offset_0_alias, 0, 64
	.other		__nv_reservedSMEM_offset_0_alias,@"STO_CUDA_RESERVED_SHARED STV_DEFAULT"
__nv_reservedSMEM_offset_0_alias:
	.zero		0
	.zero		64


//--------------------- .nv.shared._Z13matmul_sharedPKfS0_Pfi --------------------------
	.section	.nv.shared._Z13matmul_sharedPKfS0_Pfi,"aw",@nobits
	.sectionflags	@""
	.align	4
.nv.shared._Z13matmul_sharedPKfS0_Pfi:
	.zero		3072


//--------------------- .nv.constant0._Z23matmul_coalesced_sharedPKfS0_Pfi --------------------------
	.section	.nv.constant0._Z23matmul_coalesced_sharedPKfS0_Pfi,"a",@progbits
	.sectionflags	@""
	.align	4
.nv.constant0._Z23matmul_coalesced_sharedPKfS0_Pfi:
	.zero		924


//--------------------- .nv.constant0._Z13matmul_sharedPKfS0_Pfi --------------------------
	.section	.nv.constant0._Z13matmul_sharedPKfS0_Pfi,"a",@progbits
	.sectionflags	@""
	.align	4
.nv.constant0._Z13matmul_sharedPKfS0_Pfi:
	.zero		924


//--------------------- .nv.constant0._Z13matmul_threadPKfS0_Pfi --------------------------
	.section	.nv.constant0._Z13matmul_threadPKfS0_Pfi,"a",@progbits
	.sectionflags	@""
	.align	4
.nv.constant0._Z13matmul_threadPKfS0_Pfi:
	.zero		924


//--------------------- SYMBOLS --------------------------

	.type		.nv.reservedSmem.offset0,@object
	.size		.nv.reservedSmem.offset0,0x4
	.type		.nv.reservedSmem.cap,@object
	.size		.nv.reservedSmem.cap,0x4
